	.target	sm_90a

	.elftype	@"ET_EXEC"


//--------------------- .note.nv.tkinfo           --------------------------
	.section	.note.nv.tkinfo,"",@"SHT_NOTE"
	.sectionflags	@"SHF_NOTE_NV_TKINFO"
	.tkinfo
        /*0018*/ 	.word	0x00000002
        /*0030*/ 	.string	""
        /*0030*/ 	.string	"ptxas"
        /*0030*/ 	.string	"Cuda compilation tools, release 13.0, V13.0.88"
        /*0030*/ 	.string	"Build cuda_13.0.r13.0/compiler.36424714_0"
        /*0030*/ 	.string	"-arch sm_90a -m 64 "



//--------------------- .note.nv.cuinfo           --------------------------
	.section	.note.nv.cuinfo,"",@"SHT_NOTE"
	.sectionflags	@"SHF_NOTE_NV_CUINFO"
        /*0018*/ 	.short	0x0002
        /*001a*/ 	.short	0x005a
        /*001c*/ 	.short	0x0082
	.zero		2


//--------------------- .nv.info                  --------------------------
	.section	.nv.info,"",@"SHT_CUDA_INFO"
	.align	4


	//----- nvinfo : EIATTR_REGCOUNT
	.align		4
        /*0000*/ 	.byte	0x04, 0x2f
        /*0002*/ 	.short	(.L_15 - .L_14)
	.align		4
.L_14:
        /*0004*/ 	.word	index@(_ZN7cutlass13device_kernelINS_4gemm6kernel13GemmUniversalIN4cute5tupleIJiiiiEEENS1_10collective13CollectiveMmaINS1_34MainloopSm90TmaGmmaWarpSpecializedILi23ENS5_IJNS4_1CILi1EEESB_SB_EEENS1_35KernelTmaWarpSpecializedCooperativeEEENS5_IJNSA_ILi192EEENSA_ILi112EEENSA_ILi32EEEEEEaNS5_IJlSB_lEEEaSJ_NS4_8TiledMMAINS4_8MMA_AtomIJNS4_4SM904GMMA26MMA_64x16x32_S32S8S8_SS_TNEEEENS4_6LayoutINS5_IJNSA_ILi2EEESB_SB_EEENS5_IJSB_NSA_ILi0EEEST_EEEEENS5_IJNS4_10UnderscoreESW_SW_EEEEENS4_13SM90_TMA_LOADENS4_14ComposedLayoutINS4_7SwizzleILi1ELi4ELi3EEENS4_18smem_ptr_flag_bitsILi8EEENSQ_INS5_IJNSA_ILi8EEESH_EEENS5_IJSH_SB_EEEEEEEvNS4_8identityESZ_S19_vS1A_EENS_8epilogue10collective6detail29Sm90TmaWarpSpecializedAdapterINS1D_15DefaultEpilogueIaSJ_SJ_NS1C_6thread17LinearCombinationIaLi1EiiLNS1H_9ScaleType4KindE0ELNS_15FloatRoundStyleE2EaEENS1_15EpilogueDefaultEEEEEvvEEEEvNT_6ParamsE)
        /*0008*/ 	.word	0x000000a8


	//----- nvinfo : EIATTR_FRAME_SIZE
	.align		4
.L_15:
        /*000c*/ 	.byte	0x04, 0x11
        /*000e*/ 	.short	(.L_17 - .L_16)
	.align		4
.L_16:
        /*0010*/ 	.word	index@(_ZN7cutlass13device_kernelINS_4gemm6kernel13GemmUniversalIN4cute5tupleIJiiiiEEENS1_10collective13CollectiveMmaINS1_34MainloopSm90TmaGmmaWarpSpecializedILi23ENS5_IJNS4_1CILi1EEESB_SB_EEENS1_35KernelTmaWarpSpecializedCooperativeEEENS5_IJNSA_ILi192EEENSA_ILi112EEENSA_ILi32EEEEEEaNS5_IJlSB_lEEEaSJ_NS4_8TiledMMAINS4_8MMA_AtomIJNS4_4SM904GMMA26MMA_64x16x32_S32S8S8_SS_TNEEEENS4_6LayoutINS5_IJNSA_ILi2EEESB_SB_EEENS5_IJSB_NSA_ILi0EEEST_EEEEENS5_IJNS4_10UnderscoreESW_SW_EEEEENS4_13SM90_TMA_LOADENS4_14ComposedLayoutINS4_7SwizzleILi1ELi4ELi3EEENS4_18smem_ptr_flag_bitsILi8EEENSQ_INS5_IJNSA_ILi8EEESH_EEENS5_IJSH_SB_EEEEEEEvNS4_8identityESZ_S19_vS1A_EENS_8epilogue10collective6detail29Sm90TmaWarpSpecializedAdapterINS1D_15DefaultEpilogueIaSJ_SJ_NS1C_6thread17LinearCombinationIaLi1EiiLNS1H_9ScaleType4KindE0ELNS_15FloatRoundStyleE2EaEENS1_15EpilogueDefaultEEEEEvvEEEEvNT_6ParamsE)
        /*0014*/ 	.word	0x00000000


	//----- nvinfo : EIATTR_MIN_STACK_SIZE
	.align		4
.L_17:
        /*0018*/ 	.byte	0x04, 0x12
        /*001a*/ 	.short	(.L_19 - .L_18)
	.align		4
.L_18:
        /*001c*/ 	.word	index@(_ZN7cutlass13device_kernelINS_4gemm6kernel13GemmUniversalIN4cute5tupleIJiiiiEEENS1_10collective13CollectiveMmaINS1_34MainloopSm90TmaGmmaWarpSpecializedILi23ENS5_IJNS4_1CILi1EEESB_SB_EEENS1_35KernelTmaWarpSpecializedCooperativeEEENS5_IJNSA_ILi192EEENSA_ILi112EEENSA_ILi32EEEEEEaNS5_IJlSB_lEEEaSJ_NS4_8TiledMMAINS4_8MMA_AtomIJNS4_4SM904GMMA26MMA_64x16x32_S32S8S8_SS_TNEEEENS4_6LayoutINS5_IJNSA_ILi2EEESB_SB_EEENS5_IJSB_NSA_ILi0EEEST_EEEEENS5_IJNS4_10UnderscoreESW_SW_EEEEENS4_13SM90_TMA_LOADENS4_14ComposedLayoutINS4_7SwizzleILi1ELi4ELi3EEENS4_18smem_ptr_flag_bitsILi8EEENSQ_INS5_IJNSA_ILi8EEESH_EEENS5_IJSH_SB_EEEEEEEvNS4_8identityESZ_S19_vS1A_EENS_8epilogue10collective6detail29Sm90TmaWarpSpecializedAdapterINS1D_15DefaultEpilogueIaSJ_SJ_NS1C_6thread17LinearCombinationIaLi1EiiLNS1H_9ScaleType4KindE0ELNS_15FloatRoundStyleE2EaEENS1_15EpilogueDefaultEEEEEvvEEEEvNT_6ParamsE)
        /*0020*/ 	.word	0x00000000
.L_19:


//--------------------- .nv.compat                --------------------------
	.section	.nv.compat,"",@"SHT_CUDA_COMPAT_INFO"
	.align	4
        /*0000*/ 	.byte	0x02, 0x09, 0x01, 0x00, 0x02, 0x02, 0x04, 0x00, 0x02, 0x05, 0x05, 0x00, 0x03, 0x07, 0x01, 0x01
        /*0010*/ 	.byte	0x02, 0x03, 0x01, 0x00, 0x02, 0x06, 0x01, 0x00, 0x04, 0x0b, 0x08, 0x00, 0x00, 0x00, 0x00, 0x00
        /*0020*/ 	.byte	0x00, 0x00, 0x00, 0x00


//--------------------- .nv.info._ZN7cutlass13device_kernelINS_4gemm6kernel13GemmUniversalIN4cute5tupleIJiiiiEEENS1_10collective13CollectiveMmaINS1_34MainloopSm90TmaGmmaWarpSpecializedILi23ENS5_IJNS4_1CILi1EEESB_SB_EEENS1_35KernelTmaWarpSpecializedCooperativeEEENS5_IJNSA_ILi192EEENSA_ILi112EEENSA_ILi32EEEEEEaNS5_IJlSB_lEEEaSJ_NS4_8TiledMMAINS4_8MMA_AtomIJNS4_4SM904GMMA26MMA_64x16x32_S32S8S8_SS_TNEEEENS4_6LayoutINS5_IJNSA_ILi2EEESB_SB_EEENS5_IJSB_NSA_ILi0EEEST_EEEEENS5_IJNS4_10UnderscoreESW_SW_EEEEENS4_13SM90_TMA_LOADENS4_14ComposedLayoutINS4_7SwizzleILi1ELi4ELi3EEENS4_18smem_ptr_flag_bitsILi8EEENSQ_INS5_IJNSA_ILi8EEESH_EEENS5_IJSH_SB_EEEEEEEvNS4_8identityESZ_S19_vS1A_EENS_8epilogue10collective6detail29Sm90TmaWarpSpecializedAdapterINS1D_15DefaultEpilogueIaSJ_SJ_NS1C_6thread17LinearCombinationIaLi1EiiLNS1H_9ScaleType4KindE0ELNS_15FloatRoundStyleE2EaEENS1_15EpilogueDefaultEEEEEvvEEEEvNT_6ParamsE --------------------------
	.section	.nv.info._ZN7cutlass13device_kernelINS_4gemm6kernel13GemmUniversalIN4cute5tupleIJiiiiEEENS1_10collective13CollectiveMmaINS1_34MainloopSm90TmaGmmaWarpSpecializedILi23ENS5_IJNS4_1CILi1EEESB_SB_EEENS1_35KernelTmaWarpSpecializedCooperativeEEENS5_IJNSA_ILi192EEENSA_ILi112EEENSA_ILi32EEEEEEaNS5_IJlSB_lEEEaSJ_NS4_8TiledMMAINS4_8MMA_AtomIJNS4_4SM904GMMA26MMA_64x16x32_S32S8S8_SS_TNEEEENS4_6LayoutINS5_IJNSA_ILi2EEESB_SB_EEENS5_IJSB_NSA_ILi0EEEST_EEEEENS5_IJNS4_10UnderscoreESW_SW_EEEEENS4_13SM90_TMA_LOADENS4_14ComposedLayoutINS4_7SwizzleILi1ELi4ELi3EEENS4_18smem_ptr_flag_bitsILi8EEENSQ_INS5_IJNSA_ILi8EEESH_EEENS5_IJSH_SB_EEEEEEEvNS4_8identityESZ_S19_vS1A_EENS_8epilogue10collective6detail29Sm90TmaWarpSpecializedAdapterINS1D_15DefaultEpilogueIaSJ_SJ_NS1C_6thread17LinearCombinationIaLi1EiiLNS1H_9ScaleType4KindE0ELNS_15FloatRoundStyleE2EaEENS1_15EpilogueDefaultEEEEEvvEEEEvNT_6ParamsE,"",@"SHT_CUDA_INFO"
	.sectionflags	@""
	.align	4


	//----- nvinfo : EIATTR_CUDA_API_VERSION
	.align		4
        /*0000*/ 	.byte	0x04, 0x37
        /*0002*/ 	.short	(.L_21 - .L_20)
.L_20:
        /*0004*/ 	.word	0x00000082


	//----- nvinfo : EIATTR_KPARAM_INFO
	.align		4
.L_21:
        /*0008*/ 	.byte	0x04, 0x17
        /*000a*/ 	.short	(.L_23 - .L_22)
.L_22:
        /*000c*/ 	.word	0x00000000
        /*0010*/ 	.short	0x0000
        /*0012*/ 	.short	0x0070
        /*0014*/ 	.byte	0x00, 0xf0, 0x01, 0x10


	//----- nvinfo : EIATTR_SPARSE_MMA_MASK
	.align		4
.L_23:
        /*0018*/ 	.byte	0x03, 0x50
        /*001a*/ 	.short	0x0000


	//----- nvinfo : EIATTR_MAXREG_COUNT
	.align		4
        /*001c*/ 	.byte	0x03, 0x1b
        /*001e*/ 	.short	0x00a8


	//----- nvinfo : EIATTR_NUM_BARRIERS
	.align		4
        /*0020*/ 	.byte	0x02, 0x4c
        /*0022*/ 	.byte	0x01
	.zero		1


	//----- nvinfo : EIATTR_EXTERNS
	.align		4
        /*0024*/ 	.byte	0x04, 0x0f
        /*0026*/ 	.short	(.L_25 - .L_24)


	//   ....[0]....
	.align		4
.L_24:
        /*0028*/ 	.word	index@(__assertfail)


	//----- nvinfo : EIATTR_MERCURY_ISA_VERSION
	.align		4
.L_25:
        /*002c*/ 	.byte	0x03, 0x5f
        /*002e*/ 	.short	0x0101


	//----- nvinfo : EIATTR_INT_WARP_WIDE_INSTR_OFFSETS
	.align		4
        /*0030*/ 	.byte	0x04, 0x31
        /*0032*/ 	.short	(.L_27 - .L_26)


	//   ....[0]....
.L_26:
        /*0034*/ 	.word	0x00000680


	//   ....[1]....
        /*0038*/ 	.word	0x00000690


	//   ....[2]....
        /*003c*/ 	.word	0x00000750


	//----- nvinfo : EIATTR_COOP_GROUP_MASK_REGIDS
	.align		4
.L_27:
        /*0040*/ 	.byte	0x04, 0x29
        /*0042*/ 	.short	(.L_29 - .L_28)


	//   ....[0]....
.L_28:
        /*0044*/ 	.word	0xffffffff


	//   ....[1]....
        /*0048*/ 	.word	0xffffffff


	//   ....[2]....
        /*004c*/ 	.word	0xffffffff


	//   ....[3]....
        /*0050*/ 	.word	0xffffffff


	//   ....[4]....
        /*0054*/ 	.word	0xffffffff


	//----- nvinfo : EIATTR_COOP_GROUP_INSTR_OFFSETS
	.align		4
.L_29:
        /*0058*/ 	.byte	0x04, 0x28
        /*005a*/ 	.short	(.L_31 - .L_30)


	//   ....[0]....
.L_30:
        /*005c*/ 	.word	0x00000060


	//   ....[1]....
        /*0060*/ 	.word	0x00000070


	//   ....[2]....
        /*0064*/ 	.word	0x00000130


	//   ....[3]....
        /*0068*/ 	.word	0x00000550


	//   ....[4]....
        /*006c*/ 	.word	0x00001400


	//----- nvinfo : EIATTR_REG_RECONFIG
	.align		4
.L_31:
        /*0070*/ 	.byte	0x01, 0x54
	.zero		2


	//----- nvinfo : EIATTR_SYSCALL_OFFSETS
	.align		4
        /*0074*/ 	.byte	0x04, 0x46
        /*0076*/ 	.short	(.L_33 - .L_32)


	//   ....[0]....
.L_32:
        /*0078*/ 	.word	0x000015f0


	//----- nvinfo : EIATTR_MBARRIER_INSTR_OFFSETS
	.align		4
.L_33:
        /*007c*/ 	.byte	0x04, 0x39
        /*007e*/ 	.short	(.L_35 - .L_34)


	//   ....[0]....
.L_34:
        /*0080*/ 	.word	0x00000250
        /*0084*/ 	.word	0x000000ff
        /*0088*/ 	.word	0x00000000
        /*008c*/ 	.short	0x0100
        /*008e*/ 	.byte	0x08
	.zero		1


	//   ....[1]....
        /*0090*/ 	.word	0x00000260
        /*0094*/ 	.word	0x000000ff
        /*0098*/ 	.word	0x000000b8
        /*009c*/ 	.short	0x0100
        /*009e*/ 	.byte	0x08
	.zero		1


	//   ....[2]....
        /*00a0*/ 	.word	0x00000270
        /*00a4*/ 	.word	0x000000ff
        /*00a8*/ 	.word	0x00000008
        /*00ac*/ 	.short	0x0100
        /*00ae*/ 	.byte	0x08
	.zero		1


	//   ....[3]....
        /*00b0*/ 	.word	0x00000280
        /*00b4*/ 	.word	0x000000ff
        /*00b8*/ 	.word	0x000000c0
        /*00bc*/ 	.short	0x0100
        /*00be*/ 	.byte	0x08
	.zero		1


	//   ....[4]....
        /*00c0*/ 	.word	0x00000290
        /*00c4*/ 	.word	0x000000ff
        /*00c8*/ 	.word	0x00000010
        /*00cc*/ 	.short	0x0100
        /*00ce*/ 	.byte	0x08
	.zero		1


	//   ....[5]....
        /*00d0*/ 	.word	0x000002a0
        /*00d4*/ 	.word	0x000000ff
        /*00d8*/ 	.word	0x000000c8
        /*00dc*/ 	.short	0x0100
        /*00de*/ 	.byte	0x08
	.zero		1


	//   ....[6]....
        /*00e0*/ 	.word	0x000002b0
        /*00e4*/ 	.word	0x000000ff
        /*00e8*/ 	.word	0x00000018
        /*00ec*/ 	.short	0x0100
        /*00ee*/ 	.byte	0x08
	.zero		1


	//   ....[7]....
        /*00f0*/ 	.word	0x000002c0
        /*00f4*/ 	.word	0x000000ff
        /*00f8*/ 	.word	0x000000d0
        /*00fc*/ 	.short	0x0100
        /*00fe*/ 	.byte	0x08
	.zero		1


	//   ....[8]....
        /*0100*/ 	.word	0x000002d0
        /*0104*/ 	.word	0x000000ff
        /*0108*/ 	.word	0x00000020
        /*010c*/ 	.short	0x0100
        /*010e*/ 	.byte	0x08
	.zero		1


	//   ....[9]....
        /*0110*/ 	.word	0x000002e0
        /*0114*/ 	.word	0x000000ff
        /*0118*/ 	.word	0x000000d8
        /*011c*/ 	.short	0x0100
        /*011e*/ 	.byte	0x08
	.zero		1


	//   ....[10]....
        /*0120*/ 	.word	0x000002f0
        /*0124*/ 	.word	0x000000ff
        /*0128*/ 	.word	0x00000028
        /*012c*/ 	.short	0x0100
        /*012e*/ 	.byte	0x08
	.zero		1


	//   ....[11]....
        /*0130*/ 	.word	0x00000300
        /*0134*/ 	.word	0x000000ff
        /*0138*/ 	.word	0x000000e0
        /*013c*/ 	.short	0x0100
        /*013e*/ 	.byte	0x08
	.zero		1


	//   ....[12]....
        /*0140*/ 	.word	0x00000310
        /*0144*/ 	.word	0x000000ff
        /*0148*/ 	.word	0x00000030
        /*014c*/ 	.short	0x0100
        /*014e*/ 	.byte	0x08
	.zero		1


	//   ....[13]....
        /*0150*/ 	.word	0x00000320
        /*0154*/ 	.word	0x000000ff
        /*0158*/ 	.word	0x000000e8
        /*015c*/ 	.short	0x0100
        /*015e*/ 	.byte	0x08
	.zero		1


	//   ....[14]....
        /*0160*/ 	.word	0x00000330
        /*0164*/ 	.word	0x000000ff
        /*0168*/ 	.word	0x00000038
        /*016c*/ 	.short	0x0100
        /*016e*/ 	.byte	0x08
	.zero		1


	//   ....[15]....
        /*0170*/ 	.word	0x00000340
        /*0174*/ 	.word	0x000000ff
        /*0178*/ 	.word	0x000000f0
        /*017c*/ 	.short	0x0100
        /*017e*/ 	.byte	0x08
	.zero		1


	//   ....[16]....
        /*0180*/ 	.word	0x00000350
        /*0184*/ 	.word	0x000000ff
        /*0188*/ 	.word	0x00000040
        /*018c*/ 	.short	0x0100
        /*018e*/ 	.byte	0x08
	.zero		1


	//   ....[17]....
        /*0190*/ 	.word	0x00000360
        /*0194*/ 	.word	0x000000ff
        /*0198*/ 	.word	0x000000f8
        /*019c*/ 	.short	0x0100
        /*019e*/ 	.byte	0x08
	.zero		1


	//   ....[18]....
        /*01a0*/ 	.word	0x00000370
        /*01a4*/ 	.word	0x000000ff
        /*01a8*/ 	.word	0x00000048
        /*01ac*/ 	.short	0x0100
        /*01ae*/ 	.byte	0x08
	.zero		1


	//   ....[19]....
        /*01b0*/ 	.word	0x00000380
        /*01b4*/ 	.word	0x000000ff
        /*01b8*/ 	.word	0x00000100
        /*01bc*/ 	.short	0x0100
        /*01be*/ 	.byte	0x08
	.zero		1


	//   ....[20]....
        /*01c0*/ 	.word	0x00000390
        /*01c4*/ 	.word	0x000000ff
        /*01c8*/ 	.word	0x00000050
        /*01cc*/ 	.short	0x0100
        /*01ce*/ 	.byte	0x08
	.zero		1


	//   ....[21]....
        /*01d0*/ 	.word	0x000003a0
        /*01d4*/ 	.word	0x000000ff
        /*01d8*/ 	.word	0x00000108
        /*01dc*/ 	.short	0x0100
        /*01de*/ 	.byte	0x08
	.zero		1


	//   ....[22]....
        /*01e0*/ 	.word	0x000003b0
        /*01e4*/ 	.word	0x000000ff
        /*01e8*/ 	.word	0x00000058
        /*01ec*/ 	.short	0x0100
        /*01ee*/ 	.byte	0x08
	.zero		1


	//   ....[23]....
        /*01f0*/ 	.word	0x000003c0
        /*01f4*/ 	.word	0x000000ff
        /*01f8*/ 	.word	0x00000110
        /*01fc*/ 	.short	0x0100
        /*01fe*/ 	.byte	0x08
	.zero		1


	//   ....[24]....
        /*0200*/ 	.word	0x000003d0
        /*0204*/ 	.word	0x000000ff
        /*0208*/ 	.word	0x00000060
        /*020c*/ 	.short	0x0100
        /*020e*/ 	.byte	0x08
	.zero		1


	//   ....[25]....
        /*0210*/ 	.word	0x000003e0
        /*0214*/ 	.word	0x000000ff
        /*0218*/ 	.word	0x00000118
        /*021c*/ 	.short	0x0100
        /*021e*/ 	.byte	0x08
	.zero		1


	//   ....[26]....
        /*0220*/ 	.word	0x000003f0
        /*0224*/ 	.word	0x000000ff
        /*0228*/ 	.word	0x00000068
        /*022c*/ 	.short	0x0100
        /*022e*/ 	.byte	0x08
	.zero		1


	//   ....[27]....
        /*0230*/ 	.word	0x00000400
        /*0234*/ 	.word	0x000000ff
        /*0238*/ 	.word	0x00000120
        /*023c*/ 	.short	0x0100
        /*023e*/ 	.byte	0x08
	.zero		1


	//   ....[28]....
        /*0240*/ 	.word	0x00000410
        /*0244*/ 	.word	0x000000ff
        /*0248*/ 	.word	0x00000070
        /*024c*/ 	.short	0x0100
        /*024e*/ 	.byte	0x08
	.zero		1


	//   ....[29]....
        /*0250*/ 	.word	0x00000420
        /*0254*/ 	.word	0x000000ff
        /*0258*/ 	.word	0x00000128
        /*025c*/ 	.short	0x0100
        /*025e*/ 	.byte	0x08
	.zero		1


	//   ....[30]....
        /*0260*/ 	.word	0x00000430
        /*0264*/ 	.word	0x000000ff
        /*0268*/ 	.word	0x00000078
        /*026c*/ 	.short	0x0100
        /*026e*/ 	.byte	0x08
	.zero		1


	//   ....[31]....
        /*0270*/ 	.word	0x00000440
        /*0274*/ 	.word	0x000000ff
        /*0278*/ 	.word	0x00000130
        /*027c*/ 	.short	0x0100
        /*027e*/ 	.byte	0x08
	.zero		1


	//   ....[32]....
        /*0280*/ 	.word	0x00000450
        /*0284*/ 	.word	0x000000ff
        /*0288*/ 	.word	0x00000080
        /*028c*/ 	.short	0x0100
        /*028e*/ 	.byte	0x08
	.zero		1


	//   ....[33]....
        /*0290*/ 	.word	0x00000460
        /*0294*/ 	.word	0x000000ff
        /*0298*/ 	.word	0x00000138
        /*029c*/ 	.short	0x0100
        /*029e*/ 	.byte	0x08
	.zero		1


	//   ....[34]....
        /*02a0*/ 	.word	0x00000470
        /*02a4*/ 	.word	0x000000ff
        /*02a8*/ 	.word	0x00000088
        /*02ac*/ 	.short	0x0100
        /*02ae*/ 	.byte	0x08
	.zero		1


	//   ....[35]....
        /*02b0*/ 	.word	0x00000480
        /*02b4*/ 	.word	0x000000ff
        /*02b8*/ 	.word	0x00000140
        /*02bc*/ 	.short	0x0100
        /*02be*/ 	.byte	0x08
	.zero		1


	//   ....[36]....
        /*02c0*/ 	.word	0x00000490
        /*02c4*/ 	.word	0x000000ff
        /*02c8*/ 	.word	0x00000090
        /*02cc*/ 	.short	0x0100
        /*02ce*/ 	.byte	0x08
	.zero		1


	//   ....[37]....
        /*02d0*/ 	.word	0x000004a0
        /*02d4*/ 	.word	0x000000ff
        /*02d8*/ 	.word	0x00000148
        /*02dc*/ 	.short	0x0100
        /*02de*/ 	.byte	0x08
	.zero		1


	//   ....[38]....
        /*02e0*/ 	.word	0x000004b0
        /*02e4*/ 	.word	0x000000ff
        /*02e8*/ 	.word	0x00000098
        /*02ec*/ 	.short	0x0100
        /*02ee*/ 	.byte	0x08
	.zero		1


	//   ....[39]....
        /*02f0*/ 	.word	0x000004c0
        /*02f4*/ 	.word	0x000000ff
        /*02f8*/ 	.word	0x00000150
        /*02fc*/ 	.short	0x0100
        /*02fe*/ 	.byte	0x08
	.zero		1


	//   ....[40]....
        /*0300*/ 	.word	0x000004d0
        /*0304*/ 	.word	0x000000ff
        /*0308*/ 	.word	0x000000a0
        /*030c*/ 	.short	0x0100
        /*030e*/ 	.byte	0x08
	.zero		1


	//   ....[41]....
        /*0310*/ 	.word	0x000004e0
        /*0314*/ 	.word	0x000000ff
        /*0318*/ 	.word	0x00000158
        /*031c*/ 	.short	0x0100
        /*031e*/ 	.byte	0x08
	.zero		1


	//   ....[42]....
        /*0320*/ 	.word	0x000004f0
        /*0324*/ 	.word	0x000000ff
        /*0328*/ 	.word	0x000000a8
        /*032c*/ 	.short	0x0100
        /*032e*/ 	.byte	0x08
	.zero		1


	//   ....[43]....
        /*0330*/ 	.word	0x00000500
        /*0334*/ 	.word	0x000000ff
        /*0338*/ 	.word	0x00000160
        /*033c*/ 	.short	0x0100
        /*033e*/ 	.byte	0x08
	.zero		1


	//   ....[44]....
        /*0340*/ 	.word	0x00000510
        /*0344*/ 	.word	0x000000ff
        /*0348*/ 	.word	0x000000b0
        /*034c*/ 	.short	0x0100
        /*034e*/ 	.byte	0x08
	.zero		1


	//   ....[45]....
        /*0350*/ 	.word	0x00000520
        /*0354*/ 	.word	0x000000ff
        /*0358*/ 	.word	0x00000168
        /*035c*/ 	.short	0x0100
        /*035e*/ 	.byte	0x08
	.zero		1


	//   ....[46]....
        /*0360*/ 	.word	0x000007d0
        /*0364*/ 	.word	0x000000ff
        /*0368*/ 	.word	0x00000180
        /*036c*/ 	.short	0x0100
        /*036e*/ 	.byte	0x08
	.zero		1


	//   ....[47]....
        /*0370*/ 	.word	0x00000850
        /*0374*/ 	.word	0x000000ff
        /*0378*/ 	.word	0x00000188
        /*037c*/ 	.short	0x0100
        /*037e*/ 	.byte	0x08
	.zero		1


	//   ....[48]....
        /*0380*/ 	.word	0x00001680
        /*0384*/ 	.word	0x00000003
        /*0388*/ 	.word	0x00000000
        /*038c*/ 	.short	0x010a
        /*038e*/ 	.byte	0x3f
	.zero		1


	//   ....[49]....
        /*0390*/ 	.word	0x000016e0
        /*0394*/ 	.word	0x00000003
        /*0398*/ 	.word	0x00000000
        /*039c*/ 	.short	0x010a
        /*039e*/ 	.byte	0x3f
	.zero		1


	//   ....[50]....
        /*03a0*/ 	.word	0x00001db0
        /*03a4*/ 	.word	0x000000ff
        /*03a8*/ 	.word	0x00000000
        /*03ac*/ 	.short	0x010a
        /*03ae*/ 	.byte	0x04
	.zero		1


	//   ....[51]....
        /*03b0*/ 	.word	0x00001df0
        /*03b4*/ 	.word	0x000000ff
        /*03b8*/ 	.word	0x00000000
        /*03bc*/ 	.short	0x010a
        /*03be*/ 	.byte	0x04
	.zero		1


	//   ....[52]....
        /*03c0*/ 	.word	0x000023c0
        /*03c4*/ 	.word	0x000000ff
        /*03c8*/ 	.word	0x00000000
        /*03cc*/ 	.short	0x0101
        /*03ce*/ 	.byte	0x22
	.zero		1


	//   ....[53]....
        /*03d0*/ 	.word	0x000025a0
        /*03d4*/ 	.word	0x000000ff
        /*03d8*/ 	.word	0x00000000
        /*03dc*/ 	.short	0x0101
        /*03de*/ 	.byte	0x06
	.zero		1


	//   ....[54]....
        /*03e0*/ 	.word	0x00008eb0
        /*03e4*/ 	.word	0x0000000e
        /*03e8*/ 	.word	0x000000b8
        /*03ec*/ 	.short	0x010a
        /*03ee*/ 	.byte	0x3f
	.zero		1


	//   ....[55]....
        /*03f0*/ 	.word	0x00009240
        /*03f4*/ 	.word	0x00000006
        /*03f8*/ 	.word	0x00000188
        /*03fc*/ 	.short	0x0101
        /*03fe*/ 	.byte	0x3f
	.zero		1


	//   ....[56]....
        /*0400*/ 	.word	0x00009960
        /*0404*/ 	.word	0x00000007
        /*0408*/ 	.word	0x00000000
        /*040c*/ 	.short	0x010a
        /*040e*/ 	.byte	0x3f
	.zero		1


	//   ....[57]....
        /*0410*/ 	.word	0x000099e0
        /*0414*/ 	.word	0x00000009
        /*0418*/ 	.word	0x00000000
        /*041c*/ 	.short	0x010a
        /*041e*/ 	.byte	0x3f
	.zero		1


	//   ....[58]....
        /*0420*/ 	.word	0x00009a70
        /*0424*/ 	.word	0x00000006
        /*0428*/ 	.word	0x00000000
        /*042c*/ 	.short	0x010a
        /*042e*/ 	.byte	0x3f
	.zero		1


	//   ....[59]....
        /*0430*/ 	.word	0x00009b00
        /*0434*/ 	.word	0x00000009
        /*0438*/ 	.word	0x00000000
        /*043c*/ 	.short	0x010a
        /*043e*/ 	.byte	0x3f
	.zero		1


	//   ....[60]....
        /*0440*/ 	.word	0x00009b90
        /*0444*/ 	.word	0x00000006
        /*0448*/ 	.word	0x00000000
        /*044c*/ 	.short	0x010a
        /*044e*/ 	.byte	0x3f
	.zero		1


	//   ....[61]....
        /*0450*/ 	.word	0x00009c20
        /*0454*/ 	.word	0x00000009
        /*0458*/ 	.word	0x00000000
        /*045c*/ 	.short	0x010a
        /*045e*/ 	.byte	0x3f
	.zero		1


	//   ....[62]....
        /*0460*/ 	.word	0x00009cb0
        /*0464*/ 	.word	0x00000006
        /*0468*/ 	.word	0x00000000
        /*046c*/ 	.short	0x010a
        /*046e*/ 	.byte	0x3f
	.zero		1


	//   ....[63]....
        /*0470*/ 	.word	0x00009d40
        /*0474*/ 	.word	0x00000009
        /*0478*/ 	.word	0x00000000
        /*047c*/ 	.short	0x010a
        /*047e*/ 	.byte	0x3f
	.zero		1


	//   ....[64]....
        /*0480*/ 	.word	0x00009dd0
        /*0484*/ 	.word	0x00000006
        /*0488*/ 	.word	0x00000000
        /*048c*/ 	.short	0x010a
        /*048e*/ 	.byte	0x3f
	.zero		1


	//   ....[65]....
        /*0490*/ 	.word	0x00009e60
        /*0494*/ 	.word	0x00000009
        /*0498*/ 	.word	0x00000000
        /*049c*/ 	.short	0x010a
        /*049e*/ 	.byte	0x3f
	.zero		1


	//   ....[66]....
        /*04a0*/ 	.word	0x00009ef0
        /*04a4*/ 	.word	0x00000006
        /*04a8*/ 	.word	0x00000000
        /*04ac*/ 	.short	0x010a
        /*04ae*/ 	.byte	0x3f
	.zero		1


	//   ....[67]....
        /*04b0*/ 	.word	0x00009f80
        /*04b4*/ 	.word	0x00000009
        /*04b8*/ 	.word	0x00000000
        /*04bc*/ 	.short	0x010a
        /*04be*/ 	.byte	0x3f
	.zero		1


	//   ....[68]....
        /*04c0*/ 	.word	0x0000a010
        /*04c4*/ 	.word	0x00000006
        /*04c8*/ 	.word	0x00000000
        /*04cc*/ 	.short	0x010a
        /*04ce*/ 	.byte	0x3f
	.zero		1


	//   ....[69]....
        /*04d0*/ 	.word	0x0000a0a0
        /*04d4*/ 	.word	0x00000009
        /*04d8*/ 	.word	0x00000000
        /*04dc*/ 	.short	0x010a
        /*04de*/ 	.byte	0x3f
	.zero		1


	//   ....[70]....
        /*04e0*/ 	.word	0x0000a130
        /*04e4*/ 	.word	0x00000006
        /*04e8*/ 	.word	0x00000000
        /*04ec*/ 	.short	0x010a
        /*04ee*/ 	.byte	0x3f
	.zero		1


	//   ....[71]....
        /*04f0*/ 	.word	0x0000a1c0
        /*04f4*/ 	.word	0x00000009
        /*04f8*/ 	.word	0x00000000
        /*04fc*/ 	.short	0x010a
        /*04fe*/ 	.byte	0x3f
	.zero		1


	//   ....[72]....
        /*0500*/ 	.word	0x0000a250
        /*0504*/ 	.word	0x00000006
        /*0508*/ 	.word	0x00000000
        /*050c*/ 	.short	0x010a
        /*050e*/ 	.byte	0x3f
	.zero		1


	//   ....[73]....
        /*0510*/ 	.word	0x0000a2e0
        /*0514*/ 	.word	0x00000009
        /*0518*/ 	.word	0x00000000
        /*051c*/ 	.short	0x010a
        /*051e*/ 	.byte	0x3f
	.zero		1


	//   ....[74]....
        /*0520*/ 	.word	0x0000a370
        /*0524*/ 	.word	0x00000006
        /*0528*/ 	.word	0x00000000
        /*052c*/ 	.short	0x010a
        /*052e*/ 	.byte	0x3f
	.zero		1


	//   ....[75]....
        /*0530*/ 	.word	0x0000a400
        /*0534*/ 	.word	0x00000009
        /*0538*/ 	.word	0x00000000
        /*053c*/ 	.short	0x010a
        /*053e*/ 	.byte	0x3f
	.zero		1


	//   ....[76]....
        /*0540*/ 	.word	0x0000a490
        /*0544*/ 	.word	0x00000006
        /*0548*/ 	.word	0x00000000
        /*054c*/ 	.short	0x010a
        /*054e*/ 	.byte	0x3f
	.zero		1


	//   ....[77]....
        /*0550*/ 	.word	0x0000a520
        /*0554*/ 	.word	0x00000009
        /*0558*/ 	.word	0x00000000
        /*055c*/ 	.short	0x010a
        /*055e*/ 	.byte	0x3f
	.zero		1


	//   ....[78]....
        /*0560*/ 	.word	0x0000a5b0
        /*0564*/ 	.word	0x00000003
        /*0568*/ 	.word	0x00000000
        /*056c*/ 	.short	0x010a
        /*056e*/ 	.byte	0x3f
	.zero		1


	//   ....[79]....
        /*0570*/ 	.word	0x0000a610
        /*0574*/ 	.word	0x00000003
        /*0578*/ 	.word	0x00000000
        /*057c*/ 	.short	0x010a
        /*057e*/ 	.byte	0x3f
	.zero		1


	//   ....[80]....
        /*0580*/ 	.word	0x0000a670
        /*0584*/ 	.word	0x00000004
        /*0588*/ 	.word	0x00000000
        /*058c*/ 	.short	0x010a
        /*058e*/ 	.byte	0x3f
	.zero		1


	//   ....[81]....
        /*0590*/ 	.word	0x0000a740
        /*0594*/ 	.word	0x0000000e
        /*0598*/ 	.word	0x000000b8
        /*059c*/ 	.short	0x010a
        /*059e*/ 	.byte	0x3f
	.zero		1


	//   ....[82]....
        /*05a0*/ 	.word	0x0000a810
        /*05a4*/ 	.word	0x00000007
        /*05a8*/ 	.word	0x00000000
        /*05ac*/ 	.short	0x010a
        /*05ae*/ 	.byte	0x3f
	.zero		1


	//   ....[83]....
        /*05b0*/ 	.word	0x0000a860
        /*05b4*/ 	.word	0x00000009
        /*05b8*/ 	.word	0x00000000
        /*05bc*/ 	.short	0x010a
        /*05be*/ 	.byte	0x3f
	.zero		1


	//   ....[84]....
        /*05c0*/ 	.word	0x0000a8b0
        /*05c4*/ 	.word	0x00000006
        /*05c8*/ 	.word	0x00000000
        /*05cc*/ 	.short	0x010a
        /*05ce*/ 	.byte	0x3f
	.zero		1


	//   ....[85]....
        /*05d0*/ 	.word	0x0000a900
        /*05d4*/ 	.word	0x00000009
        /*05d8*/ 	.word	0x00000000
        /*05dc*/ 	.short	0x010a
        /*05de*/ 	.byte	0x3f
	.zero		1


	//   ....[86]....
        /*05e0*/ 	.word	0x0000a950
        /*05e4*/ 	.word	0x00000006
        /*05e8*/ 	.word	0x00000000
        /*05ec*/ 	.short	0x010a
        /*05ee*/ 	.byte	0x3f
	.zero		1


	//   ....[87]....
        /*05f0*/ 	.word	0x0000a9a0
        /*05f4*/ 	.word	0x00000009
        /*05f8*/ 	.word	0x00000000
        /*05fc*/ 	.short	0x010a
        /*05fe*/ 	.byte	0x3f
	.zero		1


	//   ....[88]....
        /*0600*/ 	.word	0x0000a9f0
        /*0604*/ 	.word	0x00000006
        /*0608*/ 	.word	0x00000000
        /*060c*/ 	.short	0x010a
        /*060e*/ 	.byte	0x3f
	.zero		1


	//   ....[89]....
        /*0610*/ 	.word	0x0000aa40
        /*0614*/ 	.word	0x00000009
        /*0618*/ 	.word	0x00000000
        /*061c*/ 	.short	0x010a
        /*061e*/ 	.byte	0x3f
	.zero		1


	//   ....[90]....
        /*0620*/ 	.word	0x0000aa90
        /*0624*/ 	.word	0x00000006
        /*0628*/ 	.word	0x00000000
        /*062c*/ 	.short	0x010a
        /*062e*/ 	.byte	0x3f
	.zero		1


	//   ....[91]....
        /*0630*/ 	.word	0x0000aae0
        /*0634*/ 	.word	0x00000009
        /*0638*/ 	.word	0x00000000
        /*063c*/ 	.short	0x010a
        /*063e*/ 	.byte	0x3f
	.zero		1


	//   ....[92]....
        /*0640*/ 	.word	0x0000ab30
        /*0644*/ 	.word	0x00000006
        /*0648*/ 	.word	0x00000000
        /*064c*/ 	.short	0x010a
        /*064e*/ 	.byte	0x3f
	.zero		1


	//   ....[93]....
        /*0650*/ 	.word	0x0000ab80
        /*0654*/ 	.word	0x00000009
        /*0658*/ 	.word	0x00000000
        /*065c*/ 	.short	0x010a
        /*065e*/ 	.byte	0x3f
	.zero		1


	//   ....[94]....
        /*0660*/ 	.word	0x0000abd0
        /*0664*/ 	.word	0x00000006
        /*0668*/ 	.word	0x00000000
        /*066c*/ 	.short	0x010a
        /*066e*/ 	.byte	0x3f
	.zero		1


	//   ....[95]....
        /*0670*/ 	.word	0x0000ac20
        /*0674*/ 	.word	0x00000009
        /*0678*/ 	.word	0x00000000
        /*067c*/ 	.short	0x010a
        /*067e*/ 	.byte	0x3f
	.zero		1


	//   ....[96]....
        /*0680*/ 	.word	0x0000ac70
        /*0684*/ 	.word	0x00000006
        /*0688*/ 	.word	0x00000000
        /*068c*/ 	.short	0x010a
        /*068e*/ 	.byte	0x3f
	.zero		1


	//   ....[97]....
        /*0690*/ 	.word	0x0000acc0
        /*0694*/ 	.word	0x00000009
        /*0698*/ 	.word	0x00000000
        /*069c*/ 	.short	0x010a
        /*069e*/ 	.byte	0x3f
	.zero		1


	//   ....[98]....
        /*06a0*/ 	.word	0x0000ad10
        /*06a4*/ 	.word	0x00000006
        /*06a8*/ 	.word	0x00000000
        /*06ac*/ 	.short	0x010a
        /*06ae*/ 	.byte	0x3f
	.zero		1


	//   ....[99]....
        /*06b0*/ 	.word	0x0000ad60
        /*06b4*/ 	.word	0x00000009
        /*06b8*/ 	.word	0x00000000
        /*06bc*/ 	.short	0x010a
        /*06be*/ 	.byte	0x3f
	.zero		1


	//   ....[100]....
        /*06c0*/ 	.word	0x0000adb0
        /*06c4*/ 	.word	0x00000006
        /*06c8*/ 	.word	0x00000000
        /*06cc*/ 	.short	0x010a
        /*06ce*/ 	.byte	0x3f
	.zero		1


	//   ....[101]....
        /*06d0*/ 	.word	0x0000ae00
        /*06d4*/ 	.word	0x00000009
        /*06d8*/ 	.word	0x00000000
        /*06dc*/ 	.short	0x010a
        /*06de*/ 	.byte	0x3f
	.zero		1


	//   ....[102]....
        /*06e0*/ 	.word	0x0000ae50
        /*06e4*/ 	.word	0x00000006
        /*06e8*/ 	.word	0x00000000
        /*06ec*/ 	.short	0x010a
        /*06ee*/ 	.byte	0x3f
	.zero		1


	//   ....[103]....
        /*06f0*/ 	.word	0x0000aea0
        /*06f4*/ 	.word	0x00000009
        /*06f8*/ 	.word	0x00000000
        /*06fc*/ 	.short	0x010a
        /*06fe*/ 	.byte	0x3f
	.zero		1


	//----- nvinfo : EIATTR_NUM_MBARRIERS
	.align		4
.L_35:
        /*0700*/ 	.byte	0x03, 0x38
        /*0702*/ 	.short	0x0030


	//----- nvinfo : EIATTR_EXIT_INSTR_OFFSETS
	.align		4
        /*0704*/ 	.byte	0x04, 0x1c
        /*0706*/ 	.short	(.L_37 - .L_36)


	//   ....[0]....
.L_36:
        /*0708*/ 	.word	0x000008f0


	//   ....[1]....
        /*070c*/ 	.word	0x000011c0


	//   ....[2]....
        /*0710*/ 	.word	0x00008590


	//   ....[3]....
        /*0714*/ 	.word	0x00008bc0


	//   ....[4]....
        /*0718*/ 	.word	0x0000a600


	//----- nvinfo : EIATTR_MAX_THREADS
	.align		4
.L_37:
        /*071c*/ 	.byte	0x04, 0x05
        /*071e*/ 	.short	(.L_39 - .L_38)
.L_38:
        /*0720*/ 	.word	0x00000180
        /*0724*/ 	.word	0x00000001
        /*0728*/ 	.word	0x00000001


	//----- nvinfo : EIATTR_CRS_STACK_SIZE
	.align		4
.L_39:
        /*072c*/ 	.byte	0x04, 0x1e
        /*072e*/ 	.short	(.L_41 - .L_40)
.L_40:
        /*0730*/ 	.word	0x00000000


	//----- nvinfo : EIATTR_CBANK_PARAM_SIZE
	.align		4
.L_41:
        /*0734*/ 	.byte	0x03, 0x19
        /*0736*/ 	.short	0x0470


	//----- nvinfo : EIATTR_PARAM_CBANK
	.align		4
        /*0738*/ 	.byte	0x04, 0x0a
        /*073a*/ 	.short	(.L_43 - .L_42)
	.align		4
.L_42:
        /*073c*/ 	.word	index@(.nv.constant0._ZN7cutlass13device_kernelINS_4gemm6kernel13GemmUniversalIN4cute5tupleIJiiiiEEENS1_10collective13CollectiveMmaINS1_34MainloopSm90TmaGmmaWarpSpecializedILi23ENS5_IJNS4_1CILi1EEESB_SB_EEENS1_35KernelTmaWarpSpecializedCooperativeEEENS5_IJNSA_ILi192EEENSA_ILi112EEENSA_ILi32EEEEEEaNS5_IJlSB_lEEEaSJ_NS4_8TiledMMAINS4_8MMA_AtomIJNS4_4SM904GMMA26MMA_64x16x32_S32S8S8_SS_TNEEEENS4_6LayoutINS5_IJNSA_ILi2EEESB_SB_EEENS5_IJSB_NSA_ILi0EEEST_EEEEENS5_IJNS4_10UnderscoreESW_SW_EEEEENS4_13SM90_TMA_LOADENS4_14ComposedLayoutINS4_7SwizzleILi1ELi4ELi3EEENS4_18smem_ptr_flag_bitsILi8EEENSQ_INS5_IJNSA_ILi8EEESH_EEENS5_IJSH_SB_EEEEEEEvNS4_8identityESZ_S19_vS1A_EENS_8epilogue10collective6detail29Sm90TmaWarpSpecializedAdapterINS1D_15DefaultEpilogueIaSJ_SJ_NS1C_6thread17LinearCombinationIaLi1EiiLNS1H_9ScaleType4KindE0ELNS_15FloatRoundStyleE2EaEENS1_15EpilogueDefaultEEEEEvvEEEEvNT_6ParamsE)
        /*0740*/ 	.short	0x0210
        /*0742*/ 	.short	0x0470


	//----- nvinfo : EIATTR_SW_WAR
	.align		4
.L_43:
        /*0744*/ 	.byte	0x04, 0x36
        /*0746*/ 	.short	(.L_45 - .L_44)
.L_44:
        /*0748*/ 	.word	0x00000008
.L_45:


//--------------------- .nv.callgraph             --------------------------
	.section	.nv.callgraph,"",@"SHT_CUDA_CALLGRAPH"
	.align	4
	.sectionentsize	8
	.align		4
        /*0000*/ 	.word	0x00000000
	.align		4
        /*0004*/ 	.word	0xffffffff
	.align		4
        /*0008*/ 	.word	index@(_ZN7cutlass13device_kernelINS_4gemm6kernel13GemmUniversalIN4cute5tupleIJiiiiEEENS1_10collective13CollectiveMmaINS1_34MainloopSm90TmaGmmaWarpSpecializedILi23ENS5_IJNS4_1CILi1EEESB_SB_EEENS1_35KernelTmaWarpSpecializedCooperativeEEENS5_IJNSA_ILi192EEENSA_ILi112EEENSA_ILi32EEEEEEaNS5_IJlSB_lEEEaSJ_NS4_8TiledMMAINS4_8MMA_AtomIJNS4_4SM904GMMA26MMA_64x16x32_S32S8S8_SS_TNEEEENS4_6LayoutINS5_IJNSA_ILi2EEESB_SB_EEENS5_IJSB_NSA_ILi0EEEST_EEEEENS5_IJNS4_10UnderscoreESW_SW_EEEEENS4_13SM90_TMA_LOADENS4_14ComposedLayoutINS4_7SwizzleILi1ELi4ELi3EEENS4_18smem_ptr_flag_bitsILi8EEENSQ_INS5_IJNSA_ILi8EEESH_EEENS5_IJSH_SB_EEEEEEEvNS4_8identityESZ_S19_vS1A_EENS_8epilogue10collective6detail29Sm90TmaWarpSpecializedAdapterINS1D_15DefaultEpilogueIaSJ_SJ_NS1C_6thread17LinearCombinationIaLi1EiiLNS1H_9ScaleType4KindE0ELNS_15FloatRoundStyleE2EaEENS1_15EpilogueDefaultEEEEEvvEEEEvNT_6ParamsE)
	.align		4
        /*000c*/ 	.word	index@(__assertfail)
	.align		4
        /*0010*/ 	.word	0x00000000
	.align		4
        /*0014*/ 	.word	0xfffffffe
	.align		4
        /*0018*/ 	.word	0x00000000
	.align		4
        /*001c*/ 	.word	0xfffffffd
	.align		4
        /*0020*/ 	.word	0x00000000
	.align		4
        /*0024*/ 	.word	0xfffffffc


//--------------------- .nv.constant4             --------------------------
	.section	.nv.constant4,"a",@progbits
	.align	8
	.align		8
.nv.constant4:
        /*0000*/ 	.dword	__assertfail
	.align		8
        /*0008*/ 	.dword	__unnamed_1
	.align		8
        /*0010*/ 	.dword	_ZN40_INTERNAL_cbed2d2f_4_k_cu_35409e87_114434cuda3std3__45__cpo5beginE
	.align		8
        /*0018*/ 	.dword	_ZN40_INTERNAL_cbed2d2f_4_k_cu_35409e87_114434cuda3std3__45__cpo3endE
	.align		8
        /*0020*/ 	.dword	_ZN40_INTERNAL_cbed2d2f_4_k_cu_35409e87_114434cuda3std3__45__cpo6cbeginE
	.align		8
        /*0028*/ 	.dword	_ZN40_INTERNAL_cbed2d2f_4_k_cu_35409e87_114434cuda3std3__45__cpo4cendE
	.align		8
        /*0030*/ 	.dword	_ZN40_INTERNAL_cbed2d2f_4_k_cu_35409e87_114434cuda3std3__442_GLOBAL__N__cbed2d2f_4_k_cu_35409e87_114436ignoreE
	.align		8
        /*0038*/ 	.dword	_ZN40_INTERNAL_cbed2d2f_4_k_cu_35409e87_114434cuda3std3__419piecewise_constructE
	.align		8
        /*0040*/ 	.dword	_ZN40_INTERNAL_cbed2d2f_4_k_cu_35409e87_114434cuda3std3__48in_placeE
	.align		8
        /*0048*/ 	.dword	_ZN40_INTERNAL_cbed2d2f_4_k_cu_35409e87_114434cuda3std6ranges3__45__cpo4swapE
	.align		8
        /*0050*/ 	.dword	_ZN40_INTERNAL_cbed2d2f_4_k_cu_35409e87_114434cuda3std6ranges3__45__cpo9iter_moveE
	.align		8
        /*0058*/ 	.dword	_ZN40_INTERNAL_cbed2d2f_4_k_cu_35409e87_114434cute7productE
	.align		8
        /*0060*/ 	.dword	_ZN40_INTERNAL_cbed2d2f_4_k_cu_35409e87_114434cute1_E
	.align		8
        /*0068*/ 	.dword	$str$22
	.align		8
        /*0070*/ 	.dword	$str$23


//--------------------- .text._ZN7cutlass13device_kernelINS_4gemm6kernel13GemmUniversalIN4cute5tupleIJiiiiEEENS1_10collective13CollectiveMmaINS1_34MainloopSm90TmaGmmaWarpSpecializedILi23ENS5_IJNS4_1CILi1EEESB_SB_EEENS1_35KernelTmaWarpSpecializedCooperativeEEENS5_IJNSA_ILi192EEENSA_ILi112EEENSA_ILi32EEEEEEaNS5_IJlSB_lEEEaSJ_NS4_8TiledMMAINS4_8MMA_AtomIJNS4_4SM904GMMA26MMA_64x16x32_S32S8S8_SS_TNEEEENS4_6LayoutINS5_IJNSA_ILi2EEESB_SB_EEENS5_IJSB_NSA_ILi0EEEST_EEEEENS5_IJNS4_10UnderscoreESW_SW_EEEEENS4_13SM90_TMA_LOADENS4_14ComposedLayoutINS4_7SwizzleILi1ELi4ELi3EEENS4_18smem_ptr_flag_bitsILi8EEENSQ_INS5_IJNSA_ILi8EEESH_EEENS5_IJSH_SB_EEEEEEEvNS4_8identityESZ_S19_vS1A_EENS_8epilogue10collective6detail29Sm90TmaWarpSpecializedAdapterINS1D_15DefaultEpilogueIaSJ_SJ_NS1C_6thread17LinearCombinationIaLi1EiiLNS1H_9ScaleType4KindE0ELNS_15FloatRoundStyleE2EaEENS1_15EpilogueDefaultEEEEEvvEEEEvNT_6ParamsE --------------------------
	.section	.text._ZN7cutlass13device_kernelINS_4gemm6kernel13GemmUniversalIN4cute5tupleIJiiiiEEENS1_10collective13CollectiveMmaINS1_34MainloopSm90TmaGmmaWarpSpecializedILi23ENS5_IJNS4_1CILi1EEESB_SB_EEENS1_35KernelTmaWarpSpecializedCooperativeEEENS5_IJNSA_ILi192EEENSA_ILi112EEENSA_ILi32EEEEEEaNS5_IJlSB_lEEEaSJ_NS4_8TiledMMAINS4_8MMA_AtomIJNS4_4SM904GMMA26MMA_64x16x32_S32S8S8_SS_TNEEEENS4_6LayoutINS5_IJNSA_ILi2EEESB_SB_EEENS5_IJSB_NSA_ILi0EEEST_EEEEENS5_IJNS4_10UnderscoreESW_SW_EEEEENS4_13SM90_TMA_LOADENS4_14ComposedLayoutINS4_7SwizzleILi1ELi4ELi3EEENS4_18smem_ptr_flag_bitsILi8EEENSQ_INS5_IJNSA_ILi8EEESH_EEENS5_IJSH_SB_EEEEEEEvNS4_8identityESZ_S19_vS1A_EENS_8epilogue10collective6detail29Sm90TmaWarpSpecializedAdapterINS1D_15DefaultEpilogueIaSJ_SJ_NS1C_6thread17LinearCombinationIaLi1EiiLNS1H_9ScaleType4KindE0ELNS_15FloatRoundStyleE2EaEENS1_15EpilogueDefaultEEEEEvvEEEEvNT_6ParamsE,"ax",@progbits
	.align	128
.text._ZN7cutlass13device_kernelINS_4gemm6kernel13GemmUniversalIN4cute5tupleIJiiiiEEENS1_10collective13CollectiveMmaINS1_34MainloopSm90TmaGmmaWarpSpecializedILi23ENS5_IJNS4_1CILi1EEESB_SB_EEENS1_35KernelTmaWarpSpecializedCooperativeEEENS5_IJNSA_ILi192EEENSA_ILi112EEENSA_ILi32EEEEEEaNS5_IJlSB_lEEEaSJ_NS4_8TiledMMAINS4_8MMA_AtomIJNS4_4SM904GMMA26MMA_64x16x32_S32S8S8_SS_TNEEEENS4_6LayoutINS5_IJNSA_ILi2EEESB_SB_EEENS5_IJSB_NSA_ILi0EEEST_EEEEENS5_IJNS4_10UnderscoreESW_SW_EEEEENS4_13SM90_TMA_LOADENS4_14ComposedLayoutINS4_7SwizzleILi1ELi4ELi3EEENS4_18smem_ptr_flag_bitsILi8EEENSQ_INS5_IJNSA_ILi8EEESH_EEENS5_IJSH_SB_EEEEEEEvNS4_8identityESZ_S19_vS1A_EENS_8epilogue10collective6detail29Sm90TmaWarpSpecializedAdapterINS1D_15DefaultEpilogueIaSJ_SJ_NS1C_6thread17LinearCombinationIaLi1EiiLNS1H_9ScaleType4KindE0ELNS_15FloatRoundStyleE2EaEENS1_15EpilogueDefaultEEEEEvvEEEEvNT_6ParamsE:
        .type           _ZN7cutlass13device_kernelINS_4gemm6kernel13GemmUniversalIN4cute5tupleIJiiiiEEENS1_10collective13CollectiveMmaINS1_34MainloopSm90TmaGmmaWarpSpecializedILi23ENS5_IJNS4_1CILi1EEESB_SB_EEENS1_35KernelTmaWarpSpecializedCooperativeEEENS5_IJNSA_ILi192EEENSA_ILi112EEENSA_ILi32EEEEEEaNS5_IJlSB_lEEEaSJ_NS4_8TiledMMAINS4_8MMA_AtomIJNS4_4SM904GMMA26MMA_64x16x32_S32S8S8_SS_TNEEEENS4_6LayoutINS5_IJNSA_ILi2EEESB_SB_EEENS5_IJSB_NSA_ILi0EEEST_EEEEENS5_IJNS4_10UnderscoreESW_SW_EEEEENS4_13SM90_TMA_LOADENS4_14ComposedLayoutINS4_7SwizzleILi1ELi4ELi3EEENS4_18smem_ptr_flag_bitsILi8EEENSQ_INS5_IJNSA_ILi8EEESH_EEENS5_IJSH_SB_EEEEEEEvNS4_8identityESZ_S19_vS1A_EENS_8epilogue10collective6detail29Sm90TmaWarpSpecializedAdapterINS1D_15DefaultEpilogueIaSJ_SJ_NS1C_6thread17LinearCombinationIaLi1EiiLNS1H_9ScaleType4KindE0ELNS_15FloatRoundStyleE2EaEENS1_15EpilogueDefaultEEEEEvvEEEEvNT_6ParamsE,@function
        .size           _ZN7cutlass13device_kernelINS_4gemm6kernel13GemmUniversalIN4cute5tupleIJiiiiEEENS1_10collective13CollectiveMmaINS1_34MainloopSm90TmaGmmaWarpSpecializedILi23ENS5_IJNS4_1CILi1EEESB_SB_EEENS1_35KernelTmaWarpSpecializedCooperativeEEENS5_IJNSA_ILi192EEENSA_ILi112EEENSA_ILi32EEEEEEaNS5_IJlSB_lEEEaSJ_NS4_8TiledMMAINS4_8MMA_AtomIJNS4_4SM904GMMA26MMA_64x16x32_S32S8S8_SS_TNEEEENS4_6LayoutINS5_IJNSA_ILi2EEESB_SB_EEENS5_IJSB_NSA_ILi0EEEST_EEEEENS5_IJNS4_10UnderscoreESW_SW_EEEEENS4_13SM90_TMA_LOADENS4_14ComposedLayoutINS4_7SwizzleILi1ELi4ELi3EEENS4_18smem_ptr_flag_bitsILi8EEENSQ_INS5_IJNSA_ILi8EEESH_EEENS5_IJSH_SB_EEEEEEEvNS4_8identityESZ_S19_vS1A_EENS_8epilogue10collective6detail29Sm90TmaWarpSpecializedAdapterINS1D_15DefaultEpilogueIaSJ_SJ_NS1C_6thread17LinearCombinationIaLi1EiiLNS1H_9ScaleType4KindE0ELNS_15FloatRoundStyleE2EaEENS1_15EpilogueDefaultEEEEEvvEEEEvNT_6ParamsE,(.L_x_333 - _ZN7cutlass13device_kernelINS_4gemm6kernel13GemmUniversalIN4cute5tupleIJiiiiEEENS1_10collective13CollectiveMmaINS1_34MainloopSm90TmaGmmaWarpSpecializedILi23ENS5_IJNS4_1CILi1EEESB_SB_EEENS1_35KernelTmaWarpSpecializedCooperativeEEENS5_IJNSA_ILi192EEENSA_ILi112EEENSA_ILi32EEEEEEaNS5_IJlSB_lEEEaSJ_NS4_8TiledMMAINS4_8MMA_AtomIJNS4_4SM904GMMA26MMA_64x16x32_S32S8S8_SS_TNEEEENS4_6LayoutINS5_IJNSA_ILi2EEESB_SB_EEENS5_IJSB_NSA_ILi0EEEST_EEEEENS5_IJNS4_10UnderscoreESW_SW_EEEEENS4_13SM90_TMA_LOADENS4_14ComposedLayoutINS4_7SwizzleILi1ELi4ELi3EEENS4_18smem_ptr_flag_bitsILi8EEENSQ_INS5_IJNSA_ILi8EEESH_EEENS5_IJSH_SB_EEEEEEEvNS4_8identityESZ_S19_vS1A_EENS_8epilogue10collective6detail29Sm90TmaWarpSpecializedAdapterINS1D_15DefaultEpilogueIaSJ_SJ_NS1C_6thread17LinearCombinationIaLi1EiiLNS1H_9ScaleType4KindE0ELNS_15FloatRoundStyleE2EaEENS1_15EpilogueDefaultEEEEEvvEEEEvNT_6ParamsE)
        .other          _ZN7cutlass13device_kernelINS_4gemm6kernel13GemmUniversalIN4cute5tupleIJiiiiEEENS1_10collective13CollectiveMmaINS1_34MainloopSm90TmaGmmaWarpSpecializedILi23ENS5_IJNS4_1CILi1EEESB_SB_EEENS1_35KernelTmaWarpSpecializedCooperativeEEENS5_IJNSA_ILi192EEENSA_ILi112EEENSA_ILi32EEEEEEaNS5_IJlSB_lEEEaSJ_NS4_8TiledMMAINS4_8MMA_AtomIJNS4_4SM904GMMA26MMA_64x16x32_S32S8S8_SS_TNEEEENS4_6LayoutINS5_IJNSA_ILi2EEESB_SB_EEENS5_IJSB_NSA_ILi0EEEST_EEEEENS5_IJNS4_10UnderscoreESW_SW_EEEEENS4_13SM90_TMA_LOADENS4_14ComposedLayoutINS4_7SwizzleILi1ELi4ELi3EEENS4_18smem_ptr_flag_bitsILi8EEENSQ_INS5_IJNSA_ILi8EEESH_EEENS5_IJSH_SB_EEEEEEEvNS4_8identityESZ_S19_vS1A_EENS_8epilogue10collective6detail29Sm90TmaWarpSpecializedAdapterINS1D_15DefaultEpilogueIaSJ_SJ_NS1C_6thread17LinearCombinationIaLi1EiiLNS1H_9ScaleType4KindE0ELNS_15FloatRoundStyleE2EaEENS1_15EpilogueDefaultEEEEEvvEEEEvNT_6ParamsE,@"STO_CUDA_ENTRY STV_DEFAULT"
_ZN7cutlass13device_kernelINS_4gemm6kernel13GemmUniversalIN4cute5tupleIJiiiiEEENS1_10collective13CollectiveMmaINS1_34MainloopSm90TmaGmmaWarpSpecializedILi23ENS5_IJNS4_1CILi1EEESB_SB_EEENS1_35KernelTmaWarpSpecializedCooperativeEEENS5_IJNSA_ILi192EEENSA_ILi112EEENSA_ILi32EEEEEEaNS5_IJlSB_lEEEaSJ_NS4_8TiledMMAINS4_8MMA_AtomIJNS4_4SM904GMMA26MMA_64x16x32_S32S8S8_SS_TNEEEENS4_6LayoutINS5_IJNSA_ILi2EEESB_SB_EEENS5_IJSB_NSA_ILi0EEEST_EEEEENS5_IJNS4_10UnderscoreESW_SW_EEEEENS4_13SM90_TMA_LOADENS4_14ComposedLayoutINS4_7SwizzleILi1ELi4ELi3EEENS4_18smem_ptr_flag_bitsILi8EEENSQ_INS5_IJNSA_ILi8EEESH_EEENS5_IJSH_SB_EEEEEEEvNS4_8identityESZ_S19_vS1A_EENS_8epilogue10collective6detail29Sm90TmaWarpSpecializedAdapterINS1D_15DefaultEpilogueIaSJ_SJ_NS1C_6thread17LinearCombinationIaLi1EiiLNS1H_9ScaleType4KindE0ELNS_15FloatRoundStyleE2EaEENS1_15EpilogueDefaultEEEEEvvEEEEvNT_6ParamsE:
[----:B------:R-:W0:Y:S01]  /*0000*/  LDC R1, c[0x0][0x28] ;  /* 0x00000a00ff017b82 */ /* 0x000e220000000800 */
[----:B------:R-:W1:Y:S01]  /*0010*/  S2R R3, SR_TID.X ;  /* 0x0000000000037919 */ /* 0x000e620000002100 */
[----:B------:R-:W-:Y:S01]  /*0020*/  ELECT P0, URZ, PT ;  /* 0x00000000003f782f */ /* 0x000fe20003800000 */
[----:B------:R-:W-:Y:S01]  /*0030*/  BSSY B0, `(.L_x_0) ;  /* 0x000000f000007945 */ /* 0x000fe20003800000 */
[--C-:B-1----:R-:W-:Y:S02]  /*0040*/  SHF.R.U32.HI R0, RZ, 0x5, R3.reuse ;  /* 0x00000005ff007819 */ /* 0x102fe40000011603 */
[----:B------:R-:W-:-:S03]  /*0050*/  SHF.R.U32.HI R14, RZ, 0x7, R3 ;  /* 0x00000007ff0e7819 */ /* 0x000fc60000011603 */
[----:B------:R-:W1:Y:S04]  /*0060*/  SHFL.IDX PT, R4, R0, RZ, 0x1f ;  /* 0x00001fff00047589 */ /* 0x000e6800000e0000 */
[----:B------:R2:W3:Y:S01]  /*0070*/  SHFL.IDX PT, R10, R14, RZ, 0x1f ;  /* 0x00001fff0e0a7589 */ /* 0x0004e200000e0000 */
[----:B-1----:R-:W-:-:S13]  /*0080*/  ISETP.NE.OR P0, PT, R4, RZ, !P0 ;  /* 0x000000ff0400720c */ /* 0x002fda0004705670 */
[----:B0-23--:R-:W-:Y:S05]  /*0090*/  @P0 BRA `(.L_x_1) ;  /* 0x0000000000200947 */ /* 0x00dfea0003800000 */
[----:B------:R-:W-:Y:S02]  /*00a0*/  ULDC.64 UR4, c[0x0][0x198] ;  /* 0x0000660000047ab9 */ /* 0x000fe40000000a00 */
[----:B------:R-:W-:Y:S02]  /*00b0*/  UIADD3 UR6, UP0, UR4, 0xf0, URZ ;  /* 0x000000f004067890 */ /* 0x000fe4000ff1e03f */
[----:B------:R-:W-:Y:S02]  /*00c0*/  UIADD3 UR4, UP1, UR4, 0x1f0, URZ ;  /* 0x000001f004047890 */ /* 0x000fe4000ff3e03f */
[----:B------:R-:W-:Y:S02]  /*00d0*/  UIADD3.X UR7, URZ, UR5, URZ, UP0, !UPT ;  /* 0x000000053f077290 */ /* 0x000fe400087fe43f */
[----:B------:R-:W-:-:S07]  /*00e0*/  UIADD3.X UR5, URZ, UR5, URZ, UP1, !UPT ;  /* 0x000000053f057290 */ /* 0x000fce0008ffe43f */
[----:B------:R0:W-:Y:S02]  /*00f0*/  UTMACCTL.PF [UR6] ;  /* 0x00000000060079b9 */ /* 0x0001e40008040000 */
[----:B------:R0:W-:Y:S02]  /*0100*/  UTMACCTL.PF [UR4] ;  /* 0x00000000040079b9 */ /* 0x0001e40008040000 */
[----:B0-----:R-:W-:Y:S01]  /*0110*/  NOP ;  /* 0x0000000000007918 */ /* 0x001fe20000000000 */
.L_x_1:
[----:B------:R-:W-:Y:S05]  /*0120*/  BSYNC B0 ;  /* 0x0000000000007941 */ /* 0x000fea0003800000 */
.L_x_0:
[----:B------:R-:W0:Y:S02]  /*0130*/  SHFL.IDX PT, R2, R0, RZ, 0x1f ;  /* 0x00001fff00027589 */ /* 0x000e2400000e0000 */
[----:B0-----:R-:W-:-:S13]  /*0140*/  ISETP.NE.AND P0, PT, R2, RZ, PT ;  /* 0x000000ff0200720c */ /* 0x001fda0003f05270 */
[----:B------:R-:W-:Y:S05]  /*0150*/  @P0 BRA `(.L_x_2) ;  /* 0x0000000000fc0947 */ /* 0x000fea0003800000 */
[----:B------:R-:W-:Y:S01]  /*0160*/  ELECT P0, URZ, PT ;  /* 0x00000000003f782f */ /* 0x000fe20003800000 */
[----:B------:R-:W-:-:S12]  /*0170*/  BSSY B0, `(.L_x_2) ;  /* 0x000003d000007945 */ /* 0x000fd80003800000 */
[----:B------:R-:W-:Y:S05]  /*0180*/  @!P0 BRA `(.L_x_3) ;  /* 0x0000000000ec8947 */ /* 0x000fea0003800000 */
[----:B------:R-:W0:Y:S01]  /*0190*/  S2UR UR8, SR_CgaCtaId ;  /* 0x00000000000879c3 */ /* 0x000e220000008800 */
[----:B------:R-:W-:Y:S01]  /*01a0*/  UMOV UR4, 0x400 ;  /* 0x0000040000047882 */ /* 0x000fe20000000000 */
[----:B------:R-:W-:Y:S01]  /*01b0*/  UMOV UR5, 0x1 ;  /* 0x0000000100057882 */ /* 0x000fe20000000000 */
[----:B------:R-:W-:Y:S02]  /*01c0*/  UMOV UR6, 0x100 ;  /* 0x0000010000067882 */ /* 0x000fe40000000000 */
[----:B------:R-:W-:-:S04]  /*01d0*/  UIADD3 UR6, -UR6, 0x100000, URZ ;  /* 0x0010000006067890 */ /* 0x000fc8000fffe13f */
[----:B------:R-:W-:Y:S02]  /*01e0*/  USHF.L.U32 UR7, UR6, 0xb, URZ ;  /* 0x0000000b06077899 */ /* 0x000fe4000800063f */
[----:B------:R-:W-:Y:S02]  /*01f0*/  USHF.L.U32 UR6, UR6, 0x1, URZ ;  /* 0x0000000106067899 */ /* 0x000fe4000800063f */
[----:B0-----:R-:W-:Y:S02]  /*0200*/  ULEA UR8, UR8, UR4, 0x18 ;  /* 0x0000000408087291 */ /* 0x001fe4000f8ec03f */
[----:B------:R-:W-:-:S04]  /*0210*/  UIADD3 UR4, -UR5, 0x100000, URZ ;  /* 0x0010000005047890 */ /* 0x000fc8000fffe13f */
[----:B------:R-:W-:Y:S02]  /*0220*/  USHF.L.U32 UR5, UR4, 0xb, URZ ;  /* 0x0000000b04057899 */ /* 0x000fe4000800063f */
[----:B------:R-:W-:Y:S01]  /*0230*/  USHF.L.U32 UR4, UR4, 0x1, URZ ;  /* 0x0000000104047899 */ /* 0x000fe2000800063f */
[----:B------:R-:W0:Y:S11]  /*0240*/  FENCE.VIEW.ASYNC.S ;  /* 0x00000000000073c6 */ /* 0x000e360000000000 */
[----:B0-----:R0:W1:Y:S01]  /*0250*/  SYNCS.EXCH.64 URZ, [UR8], UR4 ;  /* 0x00000004083f75b2 */ /* 0x0010620008000100 */
[----:B------:R0:W2:Y:S01]  /*0260*/  SYNCS.EXCH.64 URZ, [UR8+0xb8], UR6 ;  /* 0x0000b806083f75b2 */ /* 0x0000a20008000100 */
[----:B------:R0:W3:Y:S01]  /*0270*/  SYNCS.EXCH.64 URZ, [UR8+0x8], UR4 ;  /* 0x00000804083f75b2 */ /* 0x0000e20008000100 */
[----:B------:R0:W4:Y:S01]  /*0280*/  SYNCS.EXCH.64 URZ, [UR8+0xc0], UR6 ;  /* 0x0000c006083f75b2 */ /* 0x0001220008000100 */
[----:B------:R0:W0:Y:S01]  /*0290*/  SYNCS.EXCH.64 URZ, [UR8+0x10], UR4 ;  /* 0x00001004083f75b2 */ /* 0x0000220008000100 */
        /* <DEDUP_REMOVED lines=41> */
[----:B-1234-:R-:W-:Y:S01]  /*0530*/  NOP ;  /* 0x0000000000007918 */ /* 0x01efe20000000000 */
.L_x_3:
[----:B0-----:R-:W-:Y:S05]  /*0540*/  BSYNC B0 ;  /* 0x0000000000007941 */ /* 0x001fea0003800000 */
.L_x_2:
[----:B------:R-:W0:Y:S01]  /*0550*/  SHFL.IDX PT, R0, R0, RZ, 0x1f ;  /* 0x00001fff00007589 */ /* 0x000e2200000e0000 */
[----:B------:R-:W-:Y:S01]  /*0560*/  ELECT P0, URZ, PT ;  /* 0x00000000003f782f */ /* 0x000fe20003800000 */
[----:B------:R-:W1:Y:S01]  /*0570*/  LDC R2, c[0x0][0x65c] ;  /* 0x00019700ff027b82 */ /* 0x000e620000000800 */
[----:B------:R-:W-:Y:S01]  /*0580*/  SHF.R.S32.HI R7, RZ, 0x1f, R4 ;  /* 0x0000001fff077819 */ /* 0x000fe20000011404 */
[----:B------:R-:W2:Y:S01]  /*0590*/  S2R R5, SR_CTAID.Y ;  /* 0x0000000000057919 */ /* 0x000ea20000002600 */
[----:B------:R-:W-:Y:S01]  /*05a0*/  UMOV UR4, 0x20 ;  /* 0x0000002000047882 */ /* 0x000fe20000000000 */
[----:B------:R-:W-:Y:S01]  /*05b0*/  NOP ;  /* 0x0000000000007918 */ /* 0x000fe20000000000 */
[----:B------:R-:W-:Y:S01]  /*05c0*/  LEA.HI R7, R7, R4, RZ, 0x2 ;  /* 0x0000000407077211 */ /* 0x000fe200078f10ff */
[----:B------:R-:W3:Y:S01]  /*05d0*/  S2R R6, SR_CTAID.X ;  /* 0x0000000000067919 */ /* 0x000ee20000002500 */
[----:B------:R-:W-:Y:S01]  /*05e0*/  ISETP.NE.AND P2, PT, R10, RZ, PT ;  /* 0x000000ff0a00720c */ /* 0x000fe20003f45270 */
[----:B------:R-:W-:Y:S01]  /*05f0*/  NOP ;  /* 0x0000000000007918 */ /* 0x000fe20000000000 */
[----:B------:R-:W-:-:S02]  /*0600*/  LOP3.LUT R7, R7, 0xfffffffc, RZ, 0xc0, !PT ;  /* 0xfffffffc07077812 */ /* 0x000fc400078ec0ff */
[----:B0-----:R-:W-:Y:S02]  /*0610*/  ISETP.NE.OR P0, PT, R0, RZ, !P0 ;  /* 0x000000ff0000720c */ /* 0x001fe40004705670 */
[----:B-1----:R-:W-:-:S04]  /*0620*/  ISETP.NE.AND P3, PT, R2, 0x1, PT ;  /* 0x000000010200780c */ /* 0x002fc80003f65270 */
[----:B------:R-:W-:Y:S01]  /*0630*/  P2R R0, PR, RZ, 0x8 ;  /* 0x00000008ff007803 */ /* 0x000fe20000000000 */
[----:B------:R-:W-:Y:S01]  /*0640*/  IMAD.IADD R0, R4, 0x1, -R7 ;  /* 0x0000000104007824 */ /* 0x000fe200078e0a07 */
[----:B------:R-:W-:Y:S01]  /*0650*/  LOP3.LUT R4, R3, 0x7f, RZ, 0xc0, !PT ;  /* 0x0000007f03047812 */ /* 0x000fe200078ec0ff */
[----:B------:R-:W-:-:S03]  /*0660*/  IMAD.MOV.U32 R7, RZ, RZ, RZ ;  /* 0x000000ffff077224 */ /* 0x000fc600078e00ff */
[----:B------:R-:W-:Y:S01]  /*0670*/  ISETP.NE.AND P1, PT, R0, 0x3, PT ;  /* 0x000000030000780c */ /* 0x000fe20003f25270 */
[----:B------:R-:W-:Y:S01]  /*0680*/  VOTEU.ALL UP0, P0 ;  /* 0x00000000003f7886 */ /* 0x000fe20000000000 */
[----:B------:R-:W-:Y:S01]  /*0690*/  VOTEU.ALL UP1, P0 ;  /* 0x00000000003f7886 */ /* 0x000fe20000020000 */
[----:B------:R-:W3:Y:S01]  /*06a0*/  @P3 LDC R17, c[0x0][0x10] ;  /* 0x00000400ff113b82 */ /* 0x000ee20000000800 */
[----:B--2---:R-:W-:Y:S02]  /*06b0*/  @P3 IMAD.MOV.U32 R8, RZ, RZ, R5 ;  /* 0x000000ffff083224 */ /* 0x004fe400078e0005 */
[----:B------:R-:W-:Y:S01]  /*06c0*/  @!UP0 UMOV UR6, 0x400 ;  /* 0x0000040000068882 */ /* 0x000fe20000000000 */
[----:B------:R-:W-:-:S04]  /*06d0*/  @!UP0 UIADD3 UR4, -UR4, 0x100000, URZ ;  /* 0x0010000004048890 */ /* 0x000fc8000fffe13f */
[----:B------:R-:W-:Y:S02]  /*06e0*/  @!UP0 USHF.L.U32 UR5, UR4, 0xb, URZ ;  /* 0x0000000b04058899 */ /* 0x000fe4000800063f */
[----:B------:R-:W-:Y:S01]  /*06f0*/  @!UP0 USHF.L.U32 UR4, UR4, 0x1, URZ ;  /* 0x0000000104048899 */ /* 0x000fe2000800063f */
[----:B------:R-:W-:Y:S01]  /*0700*/  @P3 IMAD.MOV.U32 R9, RZ, RZ, RZ ;  /* 0x000000ffff093224 */ /* 0x000fe200078e00ff */
[----:B------:R-:W0:Y:S08]  /*0710*/  @!UP0 S2UR UR7, SR_CgaCtaId ;  /* 0x00000000000789c3 */ /* 0x000e300000008800 */
[----:B------:R-:W1:Y:S01]  /*0720*/  @!P3 LDC R11, c[0x0][0xc] ;  /* 0x00000300ff0bbb82 */ /* 0x000e620000000800 */
[----:B---3--:R-:W-:Y:S01]  /*0730*/  @P3 IMAD.WIDE.U32 R16, R6, R17, R8 ;  /* 0x0000001106103225 */ /* 0x008fe200078e0008 */
[----:B0-----:R-:W-:Y:S01]  /*0740*/  @!UP0 ULEA UR8, UR7, UR6, 0x18 ;  /* 0x0000000607088291 */ /* 0x001fe2000f8ec03f */
[----:B------:R-:W-:-:S02]  /*0750*/  VOTEU.ALL UP0, P0 ;  /* 0x00000000003f7886 */ /* 0x000fc40000000000 */
[----:B------:R-:W-:Y:S01]  /*0760*/  ULDC UR6, c[0x0][0xc] ;  /* 0x0000030000067ab9 */ /* 0x000fe20000000800 */
[----:B------:R-:W-:Y:S01]  /*0770*/  ISETP.EQ.OR P0, PT, R0, RZ, !P1 ;  /* 0x000000ff0000720c */ /* 0x000fe20004f02670 */
[----:B------:R-:W-:-:S03]  /*0780*/  ULDC UR7, c[0x0][0x10] ;  /* 0x0000040000077ab9 */ /* 0x000fc60000000800 */
[C---:B------:R-:W-:Y:S01]  /*0790*/  ISETP.EQ.AND P0, PT, R10.reuse, RZ, P0 ;  /* 0x000000ff0a00720c */ /* 0x040fe20000702270 */
[----:B------:R-:W-:Y:S02]  /*07a0*/  VIADD R10, R10, 0xffffffff ;  /* 0xffffffff0a0a7836 */ /* 0x000fe40000000000 */
[----:B-1----:R-:W-:Y:S01]  /*07b0*/  @!P3 IMAD.WIDE.U32 R8, R11, R5, R6 ;  /* 0x000000050b08b225 */ /* 0x002fe200078e0006 */
[----:B------:R-:W0:Y:S02]  /*07c0*/  FENCE.VIEW.ASYNC.S ;  /* 0x00000000000073c6 */ /* 0x000e240000000000 */
[----:B0-----:R-:W0:Y:S01]  /*07d0*/  @!UP0 SYNCS.EXCH.64 URZ, [UR8+0x180], UR4 ;  /* 0x00018004083f85b2 */ /* 0x001e220008000100 */
[----:B------:R-:W-:Y:S01]  /*07e0*/  SEL R18, RZ, 0x1, !P0 ;  /* 0x00000001ff127807 */ /* 0x000fe20004000000 */
[----:B------:R-:W-:Y:S01]  /*07f0*/  @P3 IMAD.MOV.U32 R11, RZ, RZ, RZ ;  /* 0x000000ffff0b3224 */ /* 0x000fe200078e00ff */
[----:B------:R-:W-:Y:S01]  /*0800*/  ISETP.GE.U32.AND P1, PT, R10, 0x2, PT ;  /* 0x000000020a00780c */ /* 0x000fe20003f26070 */
[----:B------:R-:W-:-:S02]  /*0810*/  @!P3 IMAD.MOV.U32 R16, RZ, RZ, R8 ;  /* 0x000000ffff10b224 */ /* 0x000fc400078e0008 */
[----:B------:R-:W-:Y:S01]  /*0820*/  @P3 IMAD.IADD R17, R17, 0x1, R11 ;  /* 0x0000000111113824 */ /* 0x000fe200078e020b */
[----:B------:R-:W-:Y:S01]  /*0830*/  SEL R18, R18, 0x2, P1 ;  /* 0x0000000212127807 */ /* 0x000fe20000800000 */
[----:B------:R-:W-:Y:S01]  /*0840*/  @!P3 IMAD.MOV.U32 R17, RZ, RZ, R9 ;  /* 0x000000ffff11b224 */ /* 0x000fe200078e0009 */
[----:B------:R1:W0:Y:S01]  /*0850*/  @!UP1 SYNCS.EXCH.64 URZ, [UR8+0x188], UR4 ;  /* 0x00018804083f95b2 */ /* 0x0002220008000100 */
[----:B------:R-:W-:Y:S01]  /*0860*/  NOP ;  /* 0x0000000000007918 */ /* 0x000fe20000000000 */
[----:B-1----:R-:W-:-:S03]  /*0870*/  UIMAD.WIDE.U32 UR4, UR6, UR7, URZ ;  /* 0x00000007060472a5 */ /* 0x002fc6000f8e003f */
[----:B------:R-:W-:Y:S02]  /*0880*/  ULDC UR6, c[0x0][0x14] ;  /* 0x0000050000067ab9 */ /* 0x000fe40000000800 */
[----:B------:R-:W-:Y:S02]  /*0890*/  UIMAD.WIDE.U32 UR36, UR4, UR6, URZ ;  /* 0x00000006042472a5 */ /* 0x000fe4000f8e003f */
[----:B------:R-:W-:-:S04]  /*08a0*/  UIMAD UR40, UR5, UR6, URZ ;  /* 0x00000006052872a4 */ /* 0x000fc8000f8e023f */
[----:B------:R-:W-:Y:S01]  /*08b0*/  UIADD3 UR40, UR37, UR40, URZ ;  /* 0x0000002825287290 */ /* 0x000fe2000fffe03f */
[----:B0-----:R-:W-:Y:S06]  /*08c0*/  BAR.SYNC.DEFER_BLOCKING 0x0 ;  /* 0x0000000000007b1d */ /* 0x001fec0000010000 */
[----:B------:R-:W-:Y:S05]  /*08d0*/  @!P2 BRA `(.L_x_4) ;  /* 0x0000007c0030a947 */ /* 0x000fea0003800000 */
[----:B------:R-:W-:-:S13]  /*08e0*/  ISETP.GT.U32.AND P0, PT, R10, 0x1, PT ;  /* 0x000000010a00780c */ /* 0x000fda0003f04070 */
[----:B------:R-:W-:Y:S05]  /*08f0*/  @P0 EXIT ;  /* 0x000000000000094d */ /* 0x000fea0003800000 */
[----:B------:R-:W-:Y:S01]  /*0900*/  ULDC.64 UR4, c[0x0][0x650] ;  /* 0x0001940000047ab9 */ /* 0x000fe20000000a00 */
[----:B------:R-:W-:Y:S01]  /*0910*/  PRMT R0, RZ, 0x7610, R0 ;  /* 0x00007610ff007816 */ /* 0x000fe20000000000 */
[----:B------:R-:W-:Y:S01]  /*0920*/  IMAD.MOV.U32 R23, RZ, RZ, -0x1 ;  /* 0xffffffffff177424 */ /* 0x000fe200078e00ff */
[----:B------:R-:W-:Y:S01]  /*0930*/  ISETP.GE.U32.AND P0, PT, R16, UR4, PT ;  /* 0x0000000410007c0c */ /* 0x000fe2000bf06070 */
[----:B------:R-:W-:Y:S02]  /*0940*/  IMAD.MOV.U32 R22, RZ, RZ, -0x1 ;  /* 0xffffffffff167424 */ /* 0x000fe400078e00ff */
[----:B------:R-:W-:Y:S01]  /*0950*/  IMAD.MOV.U32 R19, RZ, RZ, -0x1 ;  /* 0xffffffffff137424 */ /* 0x000fe200078e00ff */
[----:B------:R-:W-:-:S13]  /*0960*/  ISETP.GE.U32.AND.EX P0, PT, R17, UR5, PT, P0 ;  /* 0x0000000511007c0c */ /* 0x000fda000bf06100 */
[----:B------:R-:W-:Y:S05]  /*0970*/  @P0 BRA `(.L_x_5) ;  /* 0x0000000400580947 */ /* 0x000fea0003800000 */
[----:B------:R-:W0:Y:S01]  /*0980*/  LDC.64 R20, c[0x0][0x628] ;  /* 0x00018a00ff147b82 */ /* 0x000e220000000a00 */
[----:B------:R-:W-:Y:S02]  /*0990*/  IMAD.MOV.U32 R8, RZ, RZ, R16 ;  /* 0x000000ffff087224 */ /* 0x000fe400078e0010 */
[----:B------:R-:W-:-:S05]  /*09a0*/  IMAD.MOV.U32 R9, RZ, RZ, R17 ;  /* 0x000000ffff097224 */ /* 0x000fca00078e0011 */
[----:B------:R-:W1:Y:S08]  /*09b0*/  LDC R0, c[0x0][0x630] ;  /* 0x00018c00ff007b82 */ /* 0x000e700000000800 */
[----:B------:R-:W2:Y:S01]  /*09c0*/  LDC.64 R22, c[0x0][0x620] ;  /* 0x00018800ff167b82 */ /* 0x000ea20000000a00 */
[----:B0-----:R-:W-:-:S04]  /*09d0*/  ISETP.NE.U32.AND P0, PT, R20, RZ, PT ;  /* 0x000000ff1400720c */ /* 0x001fc80003f05070 */
[----:B------:R-:W-:-:S13]  /*09e0*/  ISETP.NE.AND.EX P0, PT, R21, RZ, PT, P0 ;  /* 0x000000ff1500720c */ /* 0x000fda0003f05300 */
[----:B-12---:R-:W-:Y:S05]  /*09f0*/  @!P0 BRA `(.L_x_6) ;  /* 0x0000000000288947 */ /* 0x006fea0003800000 */
[----:B------:R-:W0:Y:S02]  /*0a00*/  LDC R13, c[0x0][0x634] ;  /* 0x00018d00ff0d7b82 */ /* 0x000e240000000800 */
[----:B0-----:R-:W-:-:S05]  /*0a10*/  IADD3 R13, P0, R16, R13, RZ ;  /* 0x0000000d100d7210 */ /* 0x001fca0007f1e0ff */
[----:B------:R-:W-:-:S04]  /*0a20*/  IMAD.X R15, RZ, RZ, R17, P0 ;  /* 0x000000ffff0f7224 */ /* 0x000fc800000e0611 */
[----:B------:R-:W-:-:S04]  /*0a30*/  IMAD.WIDE.U32 R8, R15, R20, RZ ;  /* 0x000000140f087225 */ /* 0x000fc800078e00ff */
[----:B------:R-:W-:-:S04]  /*0a40*/  IMAD.WIDE.U32 R10, P0, R13, R21, R8 ;  /* 0x000000150d0a7225 */ /* 0x000fc80007800008 */
[----:B------:R-:W-:-:S04]  /*0a50*/  IMAD.WIDE.U32 R8, R13, R20, RZ ;  /* 0x000000140d087225 */ /* 0x000fc800078e00ff */
[----:B------:R-:W-:Y:S01]  /*0a60*/  IMAD.X R13, RZ, RZ, RZ, P0 ;  /* 0x000000ffff0d7224 */ /* 0x000fe200000e06ff */
[----:B------:R-:W-:Y:S01]  /*0a70*/  IADD3 RZ, P0, R9, R10, RZ ;  /* 0x0000000a09ff7210 */ /* 0x000fe20007f1e0ff */
[----:B------:R-:W-:-:S04]  /*0a80*/  IMAD.MOV.U32 R12, RZ, RZ, R11 ;  /* 0x000000ffff0c7224 */ /* 0x000fc800078e000b */
[----:B------:R-:W-:-:S08]  /*0a90*/  IMAD.WIDE.U32.X R8, R15, R21, R12, P0 ;  /* 0x000000150f087225 */ /* 0x000fd000000e040c */
.L_x_6:
[-CC-:B------:R-:W-:Y:S01]  /*0aa0*/  SHF.R.U64 R27, R8, R0.reuse, R9.reuse ;  /* 0x00000000081b7219 */ /* 0x180fe20000001209 */
[----:B------:R-:W0:Y:S01]  /*0ab0*/  LDC R12, c[0x0][0x618] ;  /* 0x00018600ff0c7b82 */ /* 0x000e220000000800 */
[----:B------:R-:W-:Y:S01]  /*0ac0*/  SHF.R.U32.HI R7, RZ, R0, R9 ;  /* 0x00000000ff077219 */ /* 0x000fe20000011609 */
[----:B------:R-:W-:Y:S01]  /*0ad0*/  ULDC UR4, c[0x0][0x150] ;  /* 0x0000540000047ab9 */ /* 0x000fe20000000800 */
[----:B------:R-:W-:Y:S02]  /*0ae0*/  IADD3 R11, P0, RZ, -R27, RZ ;  /* 0x8000001bff0b7210 */ /* 0x000fe40007f1e0ff */
[----:B------:R-:W-:-:S03]  /*0af0*/  I2FP.F32.U32 R0, R6 ;  /* 0x0000000600007245 */ /* 0x000fc60000201000 */
[----:B------:R-:W1:Y:S01]  /*0b00*/  LDC.64 R30, c[0x0][0x640] ;  /* 0x00019000ff1e7b82 */ /* 0x000e620000000a00 */
[----:B------:R-:W-:Y:S02]  /*0b10*/  IMAD.X R13, RZ, RZ, ~R7, P0 ;  /* 0x000000ffff0d7224 */ /* 0x000fe400000e0e07 */
[----:B------:R-:W-:Y:S01]  /*0b20*/  FMUL R0, R0, UR4 ;  /* 0x0000000400007c20 */ /* 0x000fe20008400000 */
[----:B------:R-:W-:Y:S01]  /*0b30*/  IMAD.WIDE.U32 R8, R11, R22, R16 ;  /* 0x000000160b087225 */ /* 0x000fe200078e0010 */
[----:B------:R-:W-:-:S03]  /*0b40*/  ULDC UR4, c[0x0][0x154] ;  /* 0x0000550000047ab9 */ /* 0x000fc60000000800 */
[----:B------:R-:W-:Y:S01]  /*0b50*/  IMAD R10, R13, R22, RZ ;  /* 0x000000160d0a7224 */ /* 0x000fe200078e02ff */
[----:B------:R-:W2:Y:S01]  /*0b60*/  LDC R7, c[0x0][0x144] ;  /* 0x00005100ff077b82 */ /* 0x000ea20000000800 */
[----:B------:R-:W3:Y:S02]  /*0b70*/  F2I.U32.TRUNC.NTZ R0, R0 ;  /* 0x0000000000007305 */ /* 0x000ee4000020f000 */
[----:B------:R-:W-:-:S04]  /*0b80*/  IMAD R11, R11, R23, R10 ;  /* 0x000000170b0b7224 */ /* 0x000fc800078e020a */
[----:B------:R-:W-:Y:S01]  /*0b90*/  IMAD.IADD R9, R9, 0x1, R11 ;  /* 0x0000000109097824 */ /* 0x000fe200078e020b */
[----:B------:R-:W4:Y:S01]  /*0ba0*/  LDC R24, c[0x0][0x608] ;  /* 0x00018200ff187b82 */ /* 0x000f220000000800 */
[----:B------:R-:W-:-:S03]  /*0bb0*/  IMAD.MOV.U32 R11, RZ, RZ, -0x1 ;  /* 0xffffffffff0b7424 */ /* 0x000fc600078e00ff */
[-CC-:B0-----:R-:W-:Y:S02]  /*0bc0*/  SHF.R.U64 R22, R8, R12.reuse, R9.reuse ;  /* 0x0000000c08167219 */ /* 0x181fe40000001209 */
[----:B------:R-:W-:Y:S02]  /*0bd0*/  I2FP.F32.U32 R8, R5 ;  /* 0x0000000500087245 */ /* 0x000fe40000201000 */
[----:B------:R-:W0:Y:S01]  /*0be0*/  LDC R28, c[0x0][0x658] ;  /* 0x00019600ff1c7b82 */ /* 0x000e220000000800 */
[----:B-1----:R-:W-:Y:S01]  /*0bf0*/  ISETP.NE.U32.AND P0, PT, R30, RZ, PT ;  /* 0x000000ff1e00720c */ /* 0x002fe20003f05070 */
[----:B---3--:R-:W-:Y:S02]  /*0c00*/  IMAD.MOV R10, RZ, RZ, -R0 ;  /* 0x000000ffff0a7224 */ /* 0x008fe400078e0a00 */
[----:B------:R-:W-:Y:S01]  /*0c10*/  FMUL R8, R8, UR4 ;  /* 0x0000000408087c20 */ /* 0x000fe20008400000 */
[----:B------:R-:W-:Y:S02]  /*0c20*/  SHF.R.U32.HI R9, RZ, R12, R9 ;  /* 0x0000000cff097219 */ /* 0x000fe40000011609 */
[----:B------:R-:W-:Y:S01]  /*0c30*/  ISETP.NE.AND.EX P0, PT, R31, RZ, PT, P0 ;  /* 0x000000ff1f00720c */ /* 0x000fe20003f05300 */
[----:B------:R1:W3:Y:S01]  /*0c40*/  F2I.U32.TRUNC.NTZ R15, R8 ;  /* 0x00000008000f7305 */ /* 0x0002e2000020f000 */
[----:B------:R-:W1:Y:S01]  /*0c50*/  LDC R20, c[0x0][0x148] ;  /* 0x00005200ff147b82 */ /* 0x000e620000000800 */
[----:B--2---:R-:W-:-:S07]  /*0c60*/  IMAD R0, R7, R10, R6 ;  /* 0x0000000a07007224 */ /* 0x004fce00078e0206 */
[----:B------:R-:W2:Y:S01]  /*0c70*/  LDC R26, c[0x0][0x600] ;  /* 0x00018000ff1a7b82 */ /* 0x000ea20000000800 */
[-CC-:B----4-:R-:W-:Y:S02]  /*0c80*/  SHF.R.U64 R32, R22, R24.reuse, R9.reuse ;  /* 0x0000001816207219 */ /* 0x190fe40000001209 */
[----:B------:R-:W-:Y:S01]  /*0c90*/  SHF.R.U32.HI R7, RZ, R24, R9 ;  /* 0x00000018ff077219 */ /* 0x000fe20000011609 */
[----:B------:R-:W-:-:S04]  /*0ca0*/  IMAD.MOV.U32 R9, RZ, RZ, 0x1 ;  /* 0x00000001ff097424 */ /* 0x000fc800078e00ff */
[----:B------:R-:W4:Y:S01]  /*0cb0*/  LDC R21, c[0x0][0x648] ;  /* 0x00019200ff157b82 */ /* 0x000f220000000800 */
[-C--:B0-----:R-:W-:Y:S02]  /*0cc0*/  SHF.L.U32 R6, R11, R28.reuse, RZ ;  /* 0x0000001c0b067219 */ /* 0x081fe400000006ff */
[--C-:B------:R-:W-:Y:S02]  /*0cd0*/  SHF.R.U64 R24, R32, R28, R7.reuse ;  /* 0x0000001c20187219 */ /* 0x100fe40000001207 */
[----:B------:R-:W-:Y:S02]  /*0ce0*/  LOP3.LUT R13, RZ, R6, RZ, 0x33, !PT ;  /* 0x00000006ff0d7212 */ /* 0x000fe400078e33ff */
[-C--:B------:R-:W-:Y:S01]  /*0cf0*/  SHF.R.U32.HI R7, RZ, R28.reuse, R7 ;  /* 0x0000001cff077219 */ /* 0x080fe20000011607 */
[----:B------:R-:W0:Y:S01]  /*0d00*/  LDC R23, c[0x0][0x638] ;  /* 0x00018e00ff177b82 */ /* 0x000e220000000800 */
[----:B------:R-:W-:Y:S01]  /*0d10*/  SHF.L.U32 R12, R9, R28, RZ ;  /* 0x0000001c090c7219 */ /* 0x000fe200000006ff */
[----:B------:R-:W-:-:S06]  /*0d20*/  IMAD.MOV.U32 R6, RZ, RZ, R24 ;  /* 0x000000ffff067224 */ /* 0x000fcc00078e0018 */
[----:B------:R-:W0:Y:S01]  /*0d30*/  LDC R25, c[0x0][0x610] ;  /* 0x00018400ff197b82 */ /* 0x000e220000000800 */
[----:B-1-3--:R-:W-:Y:S05]  /*0d40*/  @!P0 BRA `(.L_x_7) ;  /* 0x0000000000288947 */ /* 0x00afea0003800000 */
[----:B------:R-:W1:Y:S02]  /*0d50*/  LDC R11, c[0x0][0x64c] ;  /* 0x00019300ff0b7b82 */ /* 0x000e640000000800 */
[----:B-1----:R-:W-:-:S05]  /*0d60*/  IADD3 R11, P0, R24, R11, RZ ;  /* 0x0000000b180b7210 */ /* 0x002fca0007f1e0ff */
        /* <DEDUP_REMOVED lines=8> */
.L_x_7:
[----:B----4-:R-:W-:Y:S01]  /*0df0*/  SHF.R.U64 R6, R6, R21, R7 ;  /* 0x0000001506067219 */ /* 0x010fe20000001207 */
[----:B--2---:R-:W-:Y:S01]  /*0e00*/  VIADD R7, R26, 0xffffffff ;  /* 0xffffffff1a077836 */ /* 0x004fe20000000000 */
[----:B------:R-:W-:Y:S01]  /*0e10*/  LOP3.LUT R13, R32, R13, RZ, 0xc0, !PT ;  /* 0x0000000d200d7212 */ /* 0x000fe200078ec0ff */
[----:B------:R-:W-:Y:S02]  /*0e20*/  IMAD.MOV R15, RZ, RZ, -R15 ;  /* 0x000000ffff0f7224 */ /* 0x000fe400078e0a0f */
[----:B------:R-:W-:Y:S02]  /*0e30*/  IMAD.MOV R8, RZ, RZ, -R6 ;  /* 0x000000ffff087224 */ /* 0x000fe400078e0a06 */
[----:B------:R-:W-:Y:S01]  /*0e40*/  IMAD R13, R12, R6, R13 ;  /* 0x000000060c0d7224 */ /* 0x000fe200078e020d */
[----:B------:R-:W-:Y:S01]  /*0e50*/  LOP3.LUT R6, R22, R7, RZ, 0xc0, !PT ;  /* 0x0000000716067212 */ /* 0x000fe200078ec0ff */
[----:B------:R-:W-:Y:S02]  /*0e60*/  @P3 IMAD R0, R20, R15, R5 ;  /* 0x0000000f14003224 */ /* 0x000fe400078e0205 */
[----:B0-----:R-:W-:-:S02]  /*0e70*/  IMAD R5, R8, R23, R24 ;  /* 0x0000001708057224 */ /* 0x001fc400078e0218 */
[----:B------:R-:W-:Y:S02]  /*0e80*/  IMAD R23, R13, R25, R0 ;  /* 0x000000190d177224 */ /* 0x000fe400078e0200 */
[----:B------:R-:W-:Y:S02]  /*0e90*/  IMAD R6, R5, R26, R6 ;  /* 0x0000001a05067224 */ /* 0x000fe400078e0206 */
[----:B------:R-:W-:Y:S02]  /*0ea0*/  IMAD.MOV.U32 R0, RZ, RZ, 0x1 ;  /* 0x00000001ff007424 */ /* 0x000fe400078e00ff */
[----:B------:R-:W-:Y:S01]  /*0eb0*/  IMAD.MOV.U32 R19, RZ, RZ, R27 ;  /* 0x000000ffff137224 */ /* 0x000fe200078e001b */
[----:B------:R-:W-:Y:S02]  /*0ec0*/  SEL R22, R6, R23, !P3 ;  /* 0x0000001706167207 */ /* 0x000fe40005800000 */
[----:B------:R-:W-:-:S07]  /*0ed0*/  SEL R23, R23, R6, !P3 ;  /* 0x0000000617177207 */ /* 0x000fce0005800000 */
.L_x_5:
[----:B------:R-:W-:-:S08]  /*0ee0*/  NOP ;  /* 0x0000000000007918 */ /* 0x000fd00000000000 */
[----:B------:R-:W0:Y:S02]  /*0ef0*/  USETMAXREG.TRY_ALLOC.CTAPOOL UP0, 0xe8 ;  /* 0x000000e8000079c8 */ /* 0x000e240008000600 */
[----:B0-----:R-:W-:-:S13]  /*0f00*/  PLOP3.LUT P0, PT, PT, PT, UP0, 0x80, 0x0 ;  /* 0x000000000000781c */ /* 0x001fda0003f0f008 */
[----:B------:R-:W-:Y:S05]  /*0f10*/  @!P0 BRA `(.L_x_5) ;  /* 0xfffffffc00f08947 */ /* 0x000fea000383ffff */
[----:B------:R-:W-:Y:S01]  /*0f20*/  ULDC.64 UR4, c[0x0][0x598] ;  /* 0x0001660000047ab9 */ /* 0x000fe20000000a00 */
[----:B------:R-:W-:Y:S01]  /*0f30*/  ULDC.64 UR44, c[0x0][0x208] ;  /* 0x00008200002c7ab9 */ /* 0x000fe20000000a00 */
[----:B------:R-:W-:-:S04]  /*0f40*/  ISETP.NE.U32.AND P0, PT, RZ, UR4, PT ;  /* 0x00000004ff007c0c */ /* 0x000fc8000bf05070 */
[----:B------:R-:W-:-:S13]  /*0f50*/  ISETP.NE.AND.EX P0, PT, RZ, UR5, PT, P0 ;  /* 0x00000005ff007c0c */ /* 0x000fda000bf05300 */
[----:B------:R-:W-:Y:S05]  /*0f60*/  @!P0 BRA `(.L_x_8) ;  /* 0x00000000001c8947 */ /* 0x000fea0003800000 */
[----:B------:R-:W0:Y:S02]  /*0f70*/  LDC.64 R6, c[0x0][0x598] ;  /* 0x00016600ff067b82 */ /* 0x000e240000000a00 */
[----:B0-----:R-:W2:Y:S02]  /*0f80*/  LDG.E.64 R6, desc[UR44][R6.64] ;  /* 0x0000002c06067981 */ /* 0x001ea4000c1e1b00 */
[----:B--2---:R-:W-:-:S04]  /*0f90*/  ISETP.NE.U32.AND P0, PT, R6, RZ, PT ;  /* 0x000000ff0600720c */ /* 0x004fc80003f05070 */
[----:B------:R-:W-:-:S13]  /*0fa0*/  ISETP.NE.AND.EX P0, PT, R7, RZ, PT, P0 ;  /* 0x000000ff0700720c */ /* 0x000fda0003f05300 */
[----:B------:R-:W-:Y:S05]  /*0fb0*/  @!P0 BRA `(.L_x_8) ;  /* 0x0000000000088947 */ /* 0x000fea0003800000 */
[----:B------:R0:W5:Y:S01]  /*0fc0*/  LD.E R138, desc[UR44][R6.64] ;  /* 0x0000002c068a7980 */ /* 0x000162000c101900 */
[----:B------:R-:W-:Y:S05]  /*0fd0*/  BRA `(.L_x_9) ;  /* 0x0000000000247947 */ /* 0x000fea0003800000 */
.L_x_8:
[----:B------:R-:W-:Y:S02]  /*0fe0*/  ULDC.64 UR4, c[0x0][0x588] ;  /* 0x0001620000047ab9 */ /* 0x000fe40000000a00 */
[----:B------:R-:W-:-:S04]  /*0ff0*/  ISETP.NE.U32.AND P0, PT, RZ, UR4, PT ;  /* 0x00000004ff007c0c */ /* 0x000fc8000bf05070 */
[----:B------:R-:W-:-:S13]  /*1000*/  ISETP.NE.AND.EX P0, PT, RZ, UR5, PT, P0 ;  /* 0x00000005ff007c0c */ /* 0x000fda000bf05300 */
[----:B------:R-:W-:Y:S05]  /*1010*/  @!P0 BRA `(.L_x_10) ;  /* 0x00000000000c8947 */ /* 0x000fea0003800000 */
[----:B------:R-:W0:Y:S02]  /*1020*/  LDC.64 R138, c[0x0][0x588] ;  /* 0x00016200ff8a7b82 */ /* 0x000e240000000a00 */
[----:B0-----:R1:W5:Y:S01]  /*1030*/  LDG.E R138, desc[UR44][R138.64] ;  /* 0x0000002c8a8a7981 */ /* 0x001362000c1e1900 */
[----:B------:R-:W-:Y:S05]  /*1040*/  BRA `(.L_x_9) ;  /* 0x0000000000087947 */ /* 0x000fea0003800000 */
.L_x_10:
[----:B------:R-:W-:Y:S02]  /*1050*/  ULDC UR4, c[0x0][0x580] ;  /* 0x0001600000047ab9 */ /* 0x000fe40000000800 */
[----:B------:R-:W-:-:S07]  /*1060*/  IMAD.U32 R138, RZ, RZ, UR4 ;  /* 0x00000004ff8a7e24 */ /* 0x000fce000f8e00ff */
.L_x_9:
[----:B------:R-:W-:Y:S02]  /*1070*/  ULDC.64 UR4, c[0x0][0x5a0] ;  /* 0x0001680000047ab9 */ /* 0x000fe40000000a00 */
[----:B------:R-:W-:-:S04]  /*1080*/  ISETP.NE.U32.AND P0, PT, RZ, UR4, PT ;  /* 0x00000004ff007c0c */ /* 0x000fc8000bf05070 */
[----:B------:R-:W-:-:S13]  /*1090*/  ISETP.NE.AND.EX P0, PT, RZ, UR5, PT, P0 ;  /* 0x00000005ff007c0c */ /* 0x000fda000bf05300 */
[----:B------:R-:W-:Y:S05]  /*10a0*/  @!P0 BRA `(.L_x_11) ;  /* 0x00000000001c8947 */ /* 0x000fea0003800000 */
[----:B0-----:R-:W0:Y:S02]  /*10b0*/  LDC.64 R6, c[0x0][0x5a0] ;  /* 0x00016800ff067b82 */ /* 0x001e240000000a00 */
[----:B0-----:R-:W2:Y:S02]  /*10c0*/  LDG.E.64 R6, desc[UR44][R6.64] ;  /* 0x0000002c06067981 */ /* 0x001ea4000c1e1b00 */
[----:B--2---:R-:W-:-:S04]  /*10d0*/  ISETP.NE.U32.AND P0, PT, R6, RZ, PT ;  /* 0x000000ff0600720c */ /* 0x004fc80003f05070 */
[----:B------:R-:W-:-:S13]  /*10e0*/  ISETP.NE.AND.EX P0, PT, R7, RZ, PT, P0 ;  /* 0x000000ff0700720c */ /* 0x000fda0003f05300 */
[----:B------:R-:W-:Y:S05]  /*10f0*/  @!P0 BRA `(.L_x_11) ;  /* 0x0000000000088947 */ /* 0x000fea0003800000 */
[----:B-1----:R0:W5:Y:S01]  /*1100*/  LD.E R139, desc[UR44][R6.64] ;  /* 0x0000002c068b7980 */ /* 0x002162000c101900 */
[----:B------:R-:W-:Y:S05]  /*1110*/  BRA `(.L_x_12) ;  /* 0x0000000000247947 */ /* 0x000fea0003800000 */
.L_x_11:
[----:B------:R-:W-:Y:S02]  /*1120*/  ULDC.64 UR4, c[0x0][0x590] ;  /* 0x0001640000047ab9 */ /* 0x000fe40000000a00 */
[----:B------:R-:W-:-:S04]  /*1130*/  ISETP.NE.U32.AND P0, PT, RZ, UR4, PT ;  /* 0x00000004ff007c0c */ /* 0x000fc8000bf05070 */
[----:B------:R-:W-:-:S13]  /*1140*/  ISETP.NE.AND.EX P0, PT, RZ, UR5, PT, P0 ;  /* 0x00000005ff007c0c */ /* 0x000fda000bf05300 */
[----:B------:R-:W-:Y:S05]  /*1150*/  @!P0 BRA `(.L_x_13) ;  /* 0x00000000000c8947 */ /* 0x000fea0003800000 */
[----:B0-----:R-:W1:Y:S02]  /*1160*/  LDC.64 R6, c[0x0][0x590] ;  /* 0x00016400ff067b82 */ /* 0x001e640000000a00 */
[----:B-1----:R1:W5:Y:S01]  /*1170*/  LDG.E R139, desc[UR44][R6.64] ;  /* 0x0000002c068b7981 */ /* 0x002362000c1e1900 */
[----:B------:R-:W-:Y:S05]  /*1180*/  BRA `(.L_x_12) ;  /* 0x0000000000087947 */ /* 0x000fea0003800000 */
.L_x_13:
[----:B------:R-:W-:Y:S02]  /*1190*/  ULDC UR4, c[0x0][0x584] ;  /* 0x0001610000047ab9 */ /* 0x000fe40000000800 */
[----:B-1----:R-:W-:-:S07]  /*11a0*/  IMAD.U32 R139, RZ, RZ, UR4 ;  /* 0x00000004ff8b7e24 */ /* 0x002fce000f8e00ff */
.L_x_12:
[----:B------:R-:W-:-:S13]  /*11b0*/  LOP3.LUT P0, RZ, R0, 0xff, RZ, 0xc0, !PT ;  /* 0x000000ff00ff7812 */ /* 0x000fda000780c0ff */
[----:B------:R-:W-:Y:S05]  /*11c0*/  @!P0 EXIT ;  /* 0x000000000000894d */ /* 0x000fea0003800000 */
[----:B------:R-:W2:Y:S01]  /*11d0*/  LDC R141, c[0x0][0x658] ;  /* 0x00019600ff8d7b82 */ /* 0x000ea20000000800 */
[----:B------:R-:W-:Y:S01]  /*11e0*/  ULDC.64 UR6, c[0x0][0x288] ;  /* 0x0000a20000067ab9 */ /* 0x000fe20000000a00 */
[----:B------:R-:W-:Y:S01]  /*11f0*/  LOP3.LUT R14, R14, 0x1, RZ, 0xc0, !PT ;  /* 0x000000010e0e7812 */ /* 0x000fe200078ec0ff */
[----:B------:R-:W-:Y:S01]  /*1200*/  UIADD3 UR4, UR7, 0x1f, URZ ;  /* 0x0000001f07047890 */ /* 0x000fe2000fffe03f */
[----:B------:R-:W-:Y:S01]  /*1210*/  SHF.R.U32.HI R0, RZ, 0x2, R3 ;  /* 0x00000002ff007819 */ /* 0x000fe20000011603 */
[----:B------:R-:W-:Y:S01]  /*1220*/  IMAD.U32 R5, RZ, RZ, UR6 ;  /* 0x00000006ff057e24 */ /* 0x000fe2000f8e00ff */
[----:B------:R-:W-:Y:S01]  /*1230*/  SHF.R.U32.HI R4, RZ, 0x1, R4 ;  /* 0x00000001ff047819 */ /* 0x000fe20000011604 */
[----:B------:R-:W-:Y:S01]  /*1240*/  USHF.R.S32.HI UR5, URZ, 0x1f, UR4 ;  /* 0x0000001f3f057899 */ /* 0x000fe20008011404 */
[----:B------:R-:W-:Y:S01]  /*1250*/  LOP3.LUT R140, R3, 0x3, RZ, 0xc0, !PT ;  /* 0x00000003038c7812 */ /* 0x000fe200078ec0ff */
[----:B01----:R-:W-:Y:S01]  /*1260*/  IMAD.SHL.U32 R7, R14, 0x40, RZ ;  /* 0x000000400e077824 */ /* 0x003fe200078e00ff */
[----:B------:R-:W-:Y:S01]  /*1270*/  LOP3.LUT R0, R0, 0x7, RZ, 0xc0, !PT ;  /* 0x0000000700007812 */ /* 0x000fe200078ec0ff */
[----:B------:R-:W-:Y:S01]  /*1280*/  ULEA.HI UR5, UR5, UR4, URZ, 0x5 ;  /* 0x0000000405057291 */ /* 0x000fe2000f8f283f */
[----:B------:R-:W-:Y:S01]  /*1290*/  LOP3.LUT R137, R4, 0x30, RZ, 0xc0, !PT ;  /* 0x0000003004897812 */ /* 0x000fe200078ec0ff */
[----:B------:R-:W-:Y:S01]  /*12a0*/  IMAD R140, R140, -0x2, R5 ;  /* 0xfffffffe8c8c7824 */ /* 0x000fe200078e0205 */
[--C-:B------:R-:W-:Y:S01]  /*12b0*/  LOP3.LUT R136, R7, 0x40, R0.reuse, 0xe2, !PT ;  /* 0x0000004007887812 */ /* 0x100fe200078ee200 */
[----:B------:R-:W-:Y:S01]  /*12c0*/  USHF.R.S32.HI UR41, URZ, 0x5, UR5 ;  /* 0x000000053f297899 */ /* 0x000fe20008011405 */
[-C--:B------:R-:W-:Y:S01]  /*12d0*/  IADD3 R5, RZ, -R137.reuse, -R0 ;  /* 0x80000089ff057210 */ /* 0x080fe20007ffe800 */
[----:B------:R-:W-:Y:S01]  /*12e0*/  IMAD.MOV.U32 R0, RZ, RZ, -0x1 ;  /* 0xffffffffff007424 */ /* 0x000fe200078e00ff */
[C---:B------:R-:W-:Y:S01]  /*12f0*/  LOP3.LUT R143, R3.reuse, 0x80, RZ, 0xc0, !PT ;  /* 0x00000080038f7812 */ /* 0x040fe200078ec0ff */
[----:B------:R-:W-:Y:S01]  /*1300*/  UISETP.LT.AND UP0, UPT, UR41, 0x1, UPT ;  /* 0x000000012900788c */ /* 0x000fe2000bf01270 */
[----:B------:R-:W-:Y:S01]  /*1310*/  IMAD.MOV.U32 R4, RZ, RZ, 0x1 ;  /* 0x00000001ff047424 */ /* 0x000fe200078e00ff */
[----:B------:R-:W-:Y:S01]  /*1320*/  ULDC UR4, c[0x0][0x284] ;  /* 0x0000a10000047ab9 */ /* 0x000fe20000000800 */
[----:B------:R-:W-:Y:S01]  /*1330*/  IMAD R5, R14, -0x40, R5 ;  /* 0xffffffc00e057824 */ /* 0x000fe200078e0205 */
[----:B------:R-:W-:Y:S01]  /*1340*/  LOP3.LUT R136, R136, R137, RZ, 0xfc, !PT ;  /* 0x0000008988887212 */ /* 0x000fe200078efcff */
[----:B------:R-:W-:Y:S01]  /*1350*/  USEL UR42, UR41, 0x1, UP0 ;  /* 0x00000001292a7887 */ /* 0x000fe20008000000 */
[-C--:B--2---:R-:W-:Y:S01]  /*1360*/  SHF.L.U32 R0, R0, R141.reuse, RZ ;  /* 0x0000008d00007219 */ /* 0x084fe200000006ff */
[----:B------:R-:W-:Y:S01]  /*1370*/  IMAD.SHL.U32 R142, R3, 0x2, RZ ;  /* 0x00000002038e7824 */ /* 0x000fe200078e00ff */
[----:B------:R-:W-:Y:S01]  /*1380*/  SHF.L.U32 R141, R4, R141, RZ ;  /* 0x0000008d048d7219 */ /* 0x000fe200000006ff */
[----:B------:R-:W-:Y:S01]  /*1390*/  VIADD R145, R5, UR4 ;  /* 0x0000000405917c36 */ /* 0x000fe20008000000 */
[----:B------:R-:W-:Y:S01]  /*13a0*/  SHF.R.U32.HI R143, RZ, 0x7, R143 ;  /* 0x00000007ff8f7819 */ /* 0x000fe2000001168f */
[----:B------:R-:W-:Y:S01]  /*13b0*/  IMAD.MOV.U32 R137, RZ, RZ, RZ ;  /* 0x000000ffff897224 */ /* 0x000fe200078e00ff */
[----:B------:R-:W-:Y:S01]  /*13c0*/  LOP3.LUT R144, RZ, R0, RZ, 0x33, !PT ;  /* 0x00000000ff907212 */ /* 0x000fe200078e33ff */
[----:B------:R-:W-:Y:S01]  /*13d0*/  UIADD3 UR42, UR41, -UR42, URZ ;  /* 0x8000002a292a7290 */ /* 0x000fe2000fffe03f */
[----:B------:R-:W-:Y:S01]  /*13e0*/  UMOV UR38, URZ ;  /* 0x0000003f00267c82 */ /* 0x000fe20008000000 */
[----:B------:R-:W-:-:S10]  /*13f0*/  UMOV UR39, URZ ;  /* 0x0000003f00277c82 */ /* 0x000fd40008000000 */
.L_x_259:
[----:B------:R-:W0:Y:S01]  /*1400*/  SHFL.IDX PT, R0, R143, RZ, 0x1f ;  /* 0x00001fff8f007589 */ /* 0x000e2200000e0000 */
[----:B------:R-:W1:Y:S01]  /*1410*/  S2UR UR7, SR_CgaCtaId ;  /* 0x00000000000779c3 */ /* 0x000e620000008800 */
[----:B------:R-:W-:Y:S01]  /*1420*/  UMOV UR6, 0x400 ;  /* 0x0000040000067882 */ /* 0x000fe20000000000 */
[----:B0-----:R-:W-:Y:S01]  /*1430*/  R2UR UR4, R0 ;  /* 0x00000000000472ca */ /* 0x001fe200000e0000 */
[----:B-1----:R-:W-:-:S12]  /*1440*/  ULEA UR46, UR7, UR6, 0x18 ;  /* 0x00000006072e7291 */ /* 0x002fd8000f8ec03f */
[----:B------:R-:W-:-:S04]  /*1450*/  ULEA.HI UR5, UR4, UR4, URZ, 0x1 ;  /* 0x0000000404057291 */ /* 0x000fc8000f8f083f */
[----:B------:R-:W-:-:S04]  /*1460*/  ULOP3.LUT UR5, UR5, 0x1ffffe, URZ, 0xc0, !UPT ;  /* 0x001ffffe05057892 */ /* 0x000fc8000f8ec03f */
[----:B------:R-:W-:-:S03]  /*1470*/  UIADD3 UR5, UR4, -UR5, URZ ;  /* 0x8000000504057290 */ /* 0x000fc6000fffe03f */
[----:B------:R-:W-:Y:S01]  /*1480*/  ULDC UR4, c[0x0][0x28c] ;  /* 0x0000a30000047ab9 */ /* 0x000fe20000000800 */
[----:B------:R-:W-:Y:S01]  /*1490*/  ULEA UR5, UR5, UR46, 0xb ;  /* 0x0000002e05057291 */ /* 0x000fe2000f8e583f */
[----:B------:R-:W-:-:S03]  /*14a0*/  ISETP.LT.AND P0, PT, RZ, UR4, PT ;  /* 0x00000004ff007c0c */ /* 0x000fc6000bf01270 */
[----:B------:R-:W-:-:S04]  /*14b0*/  UIADD3 UR5, UR5, 0x280, URZ ;  /* 0x0000028005057890 */ /* 0x000fc8000fffe03f */
[----:B------:R-:W-:-:S04]  /*14c0*/  USHF.R.U32.HI UR5, URZ, 0x4, UR5 ;  /* 0x000000043f057899 */ /* 0x000fc80008011605 */
[----:B------:R-:W-:-:S04]  /*14d0*/  ULOP3.LUT UR5, UR5, 0x3fff, URZ, 0xc0, !UPT ;  /* 0x00003fff05057892 */ /* 0x000fc8000f8ec03f */
[----:B------:R-:W-:Y:S01]  /*14e0*/  ULOP3.LUT UR43, UR5, 0x10000, URZ, 0xfc, !UPT ;  /* 0x00010000052b7892 */ /* 0x000fe2000f8efc3f */
[----:B--234-:R-:W-:Y:S11]  /*14f0*/  @P0 BRA `(.L_x_14) ;  /* 0x0000000000400947 */ /* 0x01cff60003800000 */
[----:B------:R-:W-:Y:S01]  /*1500*/  MOV R0, 0x0 ;  /* 0x0000000000007802 */ /* 0x000fe20000000f00 */
[----:B------:R-:W-:Y:S01]  /*1510*/  ULDC.64 UR4, c[0x4][0x68] ;  /* 0x01001a0000047ab9 */ /* 0x000fe20000000a00 */
[----:B------:R-:W-:Y:S01]  /*1520*/  ULDC.64 UR6, c[0x4][0x8] ;  /* 0x0100020000067ab9 */ /* 0x000fe20000000a00 */
[----:B------:R-:W-:Y:S01]  /*1530*/  IMAD.U32 R4, RZ, RZ, UR4 ;  /* 0x00000004ff047e24 */ /* 0x000fe2000f8e00ff */
[----:B------:R0:W1:Y:S01]  /*1540*/  LDC.64 R14, c[0x4][R0] ;  /* 0x01000000000e7b82 */ /* 0x0000620000000a00 */
[----:B------:R-:W-:Y:S01]  /*1550*/  IMAD.U32 R5, RZ, RZ, UR5 ;  /* 0x00000005ff057e24 */ /* 0x000fe2000f8e00ff */
[----:B------:R-:W-:Y:S01]  /*1560*/  ULDC.64 UR4, c[0x4][0x70] ;  /* 0x01001c0000047ab9 */ /* 0x000fe20000000a00 */
[----:B------:R-:W-:Y:S02]  /*1570*/  IMAD.U32 R10, RZ, RZ, UR6 ;  /* 0x00000006ff0a7e24 */ /* 0x000fe4000f8e00ff */
[----:B------:R-:W-:Y:S02]  /*1580*/  IMAD.U32 R6, RZ, RZ, UR4 ;  /* 0x00000004ff067e24 */ /* 0x000fe4000f8e00ff */
[----:B------:R-:W-:-:S02]  /*1590*/  IMAD.U32 R7, RZ, RZ, UR5 ;  /* 0x00000005ff077e24 */ /* 0x000fc4000f8e00ff */
[----:B------:R-:W-:Y:S02]  /*15a0*/  IMAD.U32 R11, RZ, RZ, UR7 ;  /* 0x00000007ff0b7e24 */ /* 0x000fe4000f8e00ff */
[----:B------:R-:W-:Y:S02]  /*15b0*/  IMAD.MOV.U32 R8, RZ, RZ, 0x1e1 ;  /* 0x000001e1ff087424 */ /* 0x000fe400078e00ff */
[----:B------:R-:W-:Y:S02]  /*15c0*/  IMAD.MOV.U32 R12, RZ, RZ, 0x1 ;  /* 0x00000001ff0c7424 */ /* 0x000fe400078e00ff */
[----:B0-----:R-:W-:-:S07]  /*15d0*/  IMAD.MOV.U32 R13, RZ, RZ, RZ ;  /* 0x000000ffff0d7224 */ /* 0x001fce00078e00ff */
[----:B------:R-:W-:-:S07]  /*15e0*/  LEPC R20, `(.L_x_14) ;  /* 0x000000001014794e */ /* 0x000fce0000000000 */
[----:B-1---5:R-:W-:Y:S05]  /*15f0*/  CALL.ABS.NOINC R14 ;  /* 0x000000000e007343 */ /* 0x022fea0003c00000 */
.L_x_14:
[----:B------:R-:W-:-:S04]  /*1600*/  LOP3.LUT R0, R18, 0x1, RZ, 0xfc, !PT ;  /* 0x0000000112007812 */ /* 0x000fc800078efcff */
[----:B------:R-:W-:-:S13]  /*1610*/  ISETP.NE.AND P0, PT, R0, 0x3, PT ;  /* 0x000000030000780c */ /* 0x000fda0003f05270 */
[----:B------:R-:W-:Y:S05]  /*1620*/  @!P0 BRA `(.L_x_15) ;  /* 0x0000000000048947 */ /* 0x000fea0003800000 */
[----:B------:R-:W-:Y:S01]  /*1630*/  BPT.TRAP 0x1 ;  /* 0x000000040000795c */ /* 0x000fe20000300000 */
.L_x_15:
[----:B------:R-:W-:Y:S02]  /*1640*/  IMAD.U32 R3, RZ, RZ, UR39 ;  /* 0x00000027ff037e24 */ /* 0x000fe4000f8e00ff */
[----:B------:R-:W-:-:S03]  /*1650*/  IMAD.U32 R0, RZ, RZ, UR38 ;  /* 0x00000026ff007e24 */ /* 0x000fc6000f8e00ff */
[----:B------:R-:W-:Y:S02]  /*1660*/  LEA R3, R3, UR46, 0x3 ;  /* 0x0000002e03037c11 */ /* 0x000fe4000f8e18ff */
[----:B------:R-:W-:-:S04]  /*1670*/  SHF.L.U32 R0, R0, 0x1f, RZ ;  /* 0x0000001f00007819 */ /* 0x000fc800000006ff */
[----:B------:R0:W1:Y:S01]  /*1680*/  SYNCS.PHASECHK.TRANS64.TRYWAIT P1, [R3+URZ], R0 ;  /* 0x00000000030075a7 */ /* 0x000062000802017f */
[----:B------:R-:W-:Y:S05]  /*1690*/  @!P0 BRA `(.L_x_16) ;  /* 0x0000000000048947 */ /* 0x000fea0003800000 */
[----:B------:R-:W-:Y:S01]  /*16a0*/  BPT.TRAP 0x1 ;  /* 0x000000040000795c */ /* 0x000fe20000300000 */
.L_x_16:
[----:B------:R-:W-:-:S05]  /*16b0*/  IMAD.U32 R4, RZ, RZ, UR42 ;  /* 0x0000002aff047e24 */ /* 0x000fca000f8e00ff */
[----:B------:R-:W-:Y:S01]  /*16c0*/  ISETP.GE.AND P2, PT, R4, 0x1, PT ;  /* 0x000000010400780c */ /* 0x000fe20003f46270 */
[----:B-1----:R-:W-:-:S12]  /*16d0*/  @P1 BRA `(.L_x_17) ;  /* 0x0000000000081947 */ /* 0x002fd80003800000 */
[----:B------:R-:W1:Y:S02]  /*16e0*/  SYNCS.PHASECHK.TRANS64.TRYWAIT P1, [R3+URZ], R0 ;  /* 0x00000000030075a7 */ /* 0x000e64000802017f */
[----:B-1----:R-:W-:Y:S05]  /*16f0*/  @!P1 BRA `(.L_x_18) ;  /* 0x0000008c00c49947 */ /* 0x002fea0003800000 */
.L_x_17:
[----:B------:R-:W-:Y:S05]  /*1700*/  WARPSYNC.ALL ;  /* 0x0000000000007948 */ /* 0x000fea0003800000 */
[----:B------:R-:W-:Y:S01]  /*1710*/  UIADD3 UR4, UR46, 0x22a80, URZ ;  /* 0x00022a802e047890 */ /* 0x000fe2000fffe03f */
[----:B------:R-:W-:Y:S01]  /*1720*/  WARPGROUP.ARRIVE ;  /* 0x00000000000079c5 */ /* 0x000fe20000000000 */
[----:B------:R-:W-:Y:S02]  /*1730*/  UIMAD UR24, UR39, 0x180, UR43 ;  /* 0x00000180271878a4 */ /* 0x000fe4000f8e022b */
[----:B------:R-:W-:Y:S01]  /*1740*/  USHF.R.U32.HI UR4, URZ, 0x4, UR4 ;  /* 0x000000043f047899 */ /* 0x000fe20008011604 */
[----:B------:R-:W-:Y:S01]  /*1750*/  UMOV UR5, 0xc0000010 ;  /* 0xc000001000057882 */ /* 0x000fe20000000000 */
[----:B------:R-:W-:-:S02]  /*1760*/  UMOV UR7, 0xc0000010 ;  /* 0xc000001000077882 */ /* 0x000fc40000000000 */
[----:B------:R-:W-:Y:S01]  /*1770*/  ULOP3.LUT UR4, UR4, 0x3fff, URZ, 0xc0, !UPT ;  /* 0x00003fff04047892 */ /* 0x000fe2000f8ec03f */
[----:B------:R-:W-:Y:S01]  /*1780*/  UMOV UR9, UR5 ;  /* 0x0000000500097c82 */ /* 0x000fe20008000000 */
[----:B------:R-:W-:Y:S02]  /*1790*/  UMOV UR11, 0xc0000010 ;  /* 0xc0000010000b7882 */ /* 0x000fe40000000000 */
[----:B------:R-:W-:Y:S01]  /*17a0*/  ULOP3.LUT UR32, UR4, 0x10000, URZ, 0xfc, !UPT ;  /* 0x0001000004207892 */ /* 0x000fe2000f8efc3f */
[----:B------:R-:W-:Y:S02]  /*17b0*/  UMOV UR13, UR5 ;  /* 0x00000005000d7c82 */ /* 0x000fe40008000000 */
[----:B------:R-:W-:Y:S01]  /*17c0*/  UMOV UR4, UR24 ;  /* 0x0000001800047c82 */ /* 0x000fe20008000000 */
[----:B------:R-:W-:Y:S01]  /*17d0*/  UIMAD UR6, UR39, 0xe0, UR32 ;  /* 0x000000e0270678a4 */ /* 0x000fe2000f8e0220 */
[----:B------:R-:W-:Y:S01]  /*17e0*/  UMOV UR8, UR4 ;  /* 0x0000000400087c82 */ /* 0x000fe20008000000 */
[----:B------:R-:W-:-:S02]  /*17f0*/  UMOV UR12, UR4 ;  /* 0x00000004000c7c82 */ /* 0x000fc40008000000 */
[----:B------:R-:W-:Y:S02]  /*1800*/  UIADD3 UR10, UR6, 0x20, URZ ;  /* 0x00000020060a7890 */ /* 0x000fe4000fffe03f */
[----:B------:R-:W-:Y:S01]  /*1810*/  UIADD3 UR14, UR6, 0x40, URZ ;  /* 0x00000040060e7890 */ /* 0x000fe2000fffe03f */
[----:B------:R-:W-:Y:S02]  /*1820*/  UMOV UR15, 0xc0000010 ;  /* 0xc0000010000f7882 */ /* 0x000fe40000000000 */
[----:B------:R-:W-:Y:S01]  /*1830*/  IGMMA.64x16x32.S8.S8 R128, gdesc[UR4], RZ, !UPT, gsb0 ;  /* 0x00600000048079f1 */ /* 0x000fe2000c0410ff */
[----:B------:R-:W-:Y:S01]  /*1840*/  UIADD3 UR18, UR6, 0x60, URZ ;  /* 0x0000006006127890 */ /* 0x000fe2000fffe03f */
[----:B------:R-:W-:Y:S01]  /*1850*/  UMOV UR16, UR4 ;  /* 0x0000000400107c82 */ /* 0x000fe20008000000 */
[----:B------:R-:W-:Y:S01]  /*1860*/  UMOV UR17, UR5 ;  /* 0x0000000500117c82 */ /* 0x000fe20008000000 */
[----:B------:R-:W-:Y:S01]  /*1870*/  UMOV UR19, 0xc0000010 ;  /* 0xc000001000137882 */ /* 0x000fe20000000000 */
[----:B------:R-:W-:Y:S01]  /*1880*/  UIADD3 UR22, UR6, 0x80, URZ ;  /* 0x0000008006167890 */ /* 0x000fe2000fffe03f */
[----:B------:R-:W-:Y:S01]  /*1890*/  UMOV UR20, UR4 ;  /* 0x0000000400147c82 */ /* 0x000fe20008000000 */
[----:B------:R-:W-:Y:S01]  /*18a0*/  UMOV UR21, UR5 ;  /* 0x0000000500157c82 */ /* 0x000fe20008000000 */
[----:B------:R-:W-:Y:S01]  /*18b0*/  UMOV UR23, 0xc0000010 ;  /* 0xc000001000177882 */ /* 0x000fe20000000000 */
[----:B------:R-:W-:Y:S01]  /*18c0*/  UIADD3 UR26, UR6, 0xa0, URZ ;  /* 0x000000a0061a7890 */ /* 0x000fe2000fffe03f */
[----:B------:R-:W-:Y:S01]  /*18d0*/  UMOV UR25, UR5 ;  /* 0x0000000500197c82 */ /* 0x000fe20008000000 */
[----:B------:R-:W-:Y:S01]  /*18e0*/  UMOV UR27, 0xc0000010 ;  /* 0xc0000010001b7882 */ /* 0x000fe20000000000 */
[----:B------:R-:W-:Y:S01]  /*18f0*/  UIADD3 UR30, UR6, 0xc0, URZ ;  /* 0x000000c0061e7890 */ /* 0x000fe2000fffe03f */
[----:B------:R-:W-:Y:S01]  /*1900*/  UMOV UR28, UR4 ;  /* 0x00000004001c7c82 */ /* 0x000fe20008000000 */
[----:B------:R-:W-:Y:S01]  /*1910*/  UMOV UR29, UR5 ;  /* 0x00000005001d7c82 */ /* 0x000fe20008000000 */
[----:B------:R-:W-:Y:S01]  /*1920*/  UMOV UR31, 0xc0000010 ;  /* 0xc0000010001f7882 */ /* 0x000fe20000000000 */
[----:B------:R-:W-:-:S02]  /*1930*/  WARPGROUP.DEPBAR.LE gsb0, 0x0 ;  /* 0x00008000000079c5 */ /* 0x000fc40000010000 */
[----:B------:R-:W-:-:S06]  /*1940*/  WARPGROUP.ARRIVE ;  /* 0x00000000000079c5 */ /* 0x000fcc0000000000 */
[----:B------:R-:W-:Y:S01]  /*1950*/  IGMMA.64x16x32.S8.S8 R112, gdesc[UR8], RZ, !UPT, gsb0 ;  /* 0x00600000087079f1 */ /* 0x000fe2000c0410ff */
[----:B------:R-:W-:-:S03]  /*1960*/  UIADD3 UR8, UR24, 0x100, URZ ;  /* 0x0000010018087890 */ /* 0x000fc6000fffe03f */
[----:B------:R-:W-:Y:S01]  /*1970*/  UMOV UR24, UR4 ;  /* 0x0000000400187c82 */ /* 0x000fe20008000000 */
[----:B------:R-:W-:Y:S02]  /*1980*/  WARPGROUP.DEPBAR.LE gsb0, 0x0 ;  /* 0x00008000000079c5 */ /* 0x000fe40000010000 */
[----:B------:R-:W-:-:S06]  /*1990*/  WARPGROUP.ARRIVE ;  /* 0x00000000000079c5 */ /* 0x000fcc0000000000 */
[----:B------:R-:W-:Y:S03]  /*19a0*/  IGMMA.64x16x32.S8.S8 R96, gdesc[UR12], RZ, !UPT, gsb0 ;  /* 0x006000000c6079f1 */ /* 0x000fe6000c0410ff */
        /* <DEDUP_REMOVED lines=11> */
[----:B------:R-:W-:Y:S01]  /*1a60*/  IGMMA.64x16x32.S8.S8 R32, gdesc[UR28], RZ, !UPT, gsb0 ;  /* 0x006000001c2079f1 */ /* 0x000fe2000c0410ff */
[----:B------:R-:W-:Y:S01]  /*1a70*/  UMOV UR28, UR8 ;  /* 0x00000008001c7c82 */ /* 0x000fe20008000000 */
[----:B------:R-:W-:Y:S01]  /*1a80*/  UMOV UR29, 0xc0000010 ;  /* 0xc0000010001d7882 */ /* 0x000fe20000000000 */
[----:B------:R-:W-:Y:S01]  /*1a90*/  UMOV UR24, UR28 ;  /* 0x0000001c00187c82 */ /* 0x000fe20008000000 */
        /* <DEDUP_REMOVED lines=11> */
[----:B------:R-:W-:-:S02]  /*1b50*/  WARPGROUP.DEPBAR.LE gsb0, 0x0 ;  /* 0x00008000000079c5 */ /* 0x000fc40000010000 */
        /* <DEDUP_REMOVED lines=21> */
[----:B------:R-:W-:Y:S05]  /*1cb0*/  @!P2 BRA `(.L_x_19) ;  /* 0x0000000400f8a947 */ /* 0x000fea0003800000 */
[----:B------:R-:W-:Y:S01]  /*1cc0*/  UIADD3 UR35, UR39, 0x1, URZ ;  /* 0x0000000127237890 */ /* 0x000fe2000fffe03f */
[----:B01----:R-:W-:Y:S01]  /*1cd0*/  IMAD.U32 R0, RZ, RZ, UR42 ;  /* 0x0000002aff007e24 */ /* 0x003fe2000f8e00ff */
[----:B------:R-:W-:Y:S02]  /*1ce0*/  UMOV UR33, UR39 ;  /* 0x0000002700217c82 */ /* 0x000fe40008000000 */
[----:B------:R-:W-:-:S04]  /*1cf0*/  UISETP.NE.AND UP0, UPT, UR35, 0x17, UPT ;  /* 0x000000172300788c */ /* 0x000fc8000bf05270 */
[----:B------:R-:W-:Y:S02]  /*1d00*/  USEL UR4, URZ, 0x1, UP0 ;  /* 0x000000013f047887 */ /* 0x000fe40008000000 */
[----:B------:R-:W-:Y:S02]  /*1d10*/  USEL UR35, UR35, URZ, UP0 ;  /* 0x0000003f23237287 */ /* 0x000fe40008000000 */
[----:B------:R-:W-:-:S06]  /*1d20*/  ULOP3.LUT UR4, UR38, UR4, URZ, 0x3c, !UPT ;  /* 0x0000000426047292 */ /* 0x000fcc000f8e3c3f */
[----:B------:R-:W-:-:S07]  /*1d30*/  IMAD.U32 R5, RZ, RZ, UR4 ;  /* 0x00000004ff057e24 */ /* 0x000fce000f8e00ff */
.L_x_26:
[----:B01----:R-:W-:Y:S05]  /*1d40*/  @!P0 BRA `(.L_x_20) ;  /* 0x0000000000048947 */ /* 0x003fea0003800000 */
[----:B------:R-:W-:Y:S01]  /*1d50*/  BPT.TRAP 0x1 ;  /* 0x000000040000795c */ /* 0x000fe20000300000 */
.L_x_20:
[----:B------:R-:W0:Y:S01]  /*1d60*/  S2UR UR4, SR_CgaCtaId ;  /* 0x00000000000479c3 */ /* 0x000e220000008800 */
[----:B------:R-:W-:Y:S01]  /*1d70*/  UMOV UR34, 0x400 ;  /* 0x0000040000227882 */ /* 0x000fe20000000000 */
[----:B------:R-:W-:Y:S01]  /*1d80*/  SHF.L.U32 R3, R5, 0x1f, RZ ;  /* 0x0000001f05037819 */ /* 0x000fe200000006ff */
[----:B0-----:R-:W-:-:S04]  /*1d90*/  ULEA UR34, UR4, UR34, 0x18 ;  /* 0x0000002204227291 */ /* 0x001fc8000f8ec03f */
[----:B------:R-:W-:-:S09]  /*1da0*/  ULEA UR4, UR35, UR34, 0x3 ;  /* 0x0000002223047291 */ /* 0x000fd2000f8e183f */
[----:B------:R0:W1:Y:S01]  /*1db0*/  SYNCS.PHASECHK.TRANS64.TRYWAIT P1, [UR4], R3 ;  /* 0x00000003ff0075a7 */ /* 0x0000620008020144 */
[----:B------:R-:W-:Y:S05]  /*1dc0*/  @!P0 BRA `(.L_x_21) ;  /* 0x0000000000048947 */ /* 0x000fea0003800000 */
[----:B------:R-:W-:Y:S01]  /*1dd0*/  BPT.TRAP 0x1 ;  /* 0x000000040000795c */ /* 0x000fe20000300000 */
.L_x_21:
[----:B-1----:R-:W-:Y:S05]  /*1de0*/  @P1 BRA `(.L_x_22) ;  /* 0x0000000000081947 */ /* 0x002fea0003800000 */
[----:B------:R-:W1:Y:S02]  /*1df0*/  SYNCS.PHASECHK.TRANS64.TRYWAIT P1, [UR4], R3 ;  /* 0x00000003ff0075a7 */ /* 0x000e640008020144 */
[----:B-1----:R-:W-:Y:S05]  /*1e00*/  @!P1 BRA `(.L_x_23) ;  /* 0x0000008800149947 */ /* 0x002fea0003800000 */
.L_x_22:
[----:B------:R-:W-:Y:S01]  /*1e10*/  UIMAD UR4, UR35, 0x180, UR43 ;  /* 0x00000180230478a4 */ /* 0x000fe2000f8e022b */
[----:B------:R-:W-:Y:S01]  /*1e20*/  WARPGROUP.ARRIVE ;  /* 0x00000000000079c5 */ /* 0x000fe20000000000 */
[----:B------:R-:W-:Y:S01]  /*1e30*/  UIMAD UR6, UR35, 0xe0, UR32 ;  /* 0x000000e0230678a4 */ /* 0x000fe2000f8e0220 */
[----:B------:R-:W-:Y:S01]  /*1e40*/  UMOV UR5, 0xc0000010 ;  /* 0xc000001000057882 */ /* 0x000fe20000000000 */
[----:B------:R-:W-:Y:S02]  /*1e50*/  UMOV UR7, 0xc0000010 ;  /* 0xc000001000077882 */ /* 0x000fe40000000000 */
[----:B------:R-:W-:Y:S01]  /*1e60*/  UIADD3 UR10, UR6, 0x20, URZ ;  /* 0x00000020060a7890 */ /* 0x000fe2000fffe03f */
[----:B------:R-:W-:Y:S01]  /*1e70*/  UMOV UR8, UR4 ;  /* 0x0000000400087c82 */ /* 0x000fe20008000000 */
[----:B------:R-:W-:Y:S01]  /*1e80*/  UMOV UR9, UR5 ;  /* 0x0000000500097c82 */ /* 0x000fe20008000000 */
[----:B------:R-:W-:Y:S02]  /*1e90*/  UMOV UR11, 0xc0000010 ;  /* 0xc0000010000b7882 */ /* 0x000fe40000000000 */
[----:B------:R-:W-:Y:S01]  /*1ea0*/  IGMMA.64x16x32.S8.S8 R128, gdesc[UR4], R128, gsb0 ;  /* 0x00600000048079f1 */ /* 0x000fe20008041080 */
        /* <DEDUP_REMOVED lines=22> */
[----:B------:R-:W-:Y:S01]  /*2010*/  IGMMA.64x16x32.S8.S8 R112, gdesc[UR8], R112, gsb0 ;  /* 0x00600000087079f1 */ /* 0x000fe20008041070 */
[----:B------:R-:W-:Y:S02]  /*2020*/  UIADD3 UR8, UR4, 0x100, URZ ;  /* 0x0000010004087890 */ /* 0x000fe4000fffe03f */
[----:B------:R-:W-:Y:S02]  /*2030*/  WARPGROUP.DEPBAR.LE gsb0, 0x0 ;  /* 0x00008000000079c5 */ /* 0x000fe40000010000 */
[----:B------:R-:W-:-:S06]  /*2040*/  WARPGROUP.ARRIVE ;  /* 0x00000000000079c5 */ /* 0x000fcc0000000000 */
[----:B------:R-:W-:Y:S03]  /*2050*/  IGMMA.64x16x32.S8.S8 R96, gdesc[UR12], R96, gsb0 ;  /* 0x006000000c6079f1 */ /* 0x000fe60008041060 */
        /* <DEDUP_REMOVED lines=11> */
[----:B------:R-:W-:Y:S01]  /*2110*/  IGMMA.64x16x32.S8.S8 R32, gdesc[UR28], R32, gsb0 ;  /* 0x006000001c2079f1 */ /* 0x000fe20008041020 */
        /* <DEDUP_REMOVED lines=36> */
[----:B------:R-:W-:Y:S05]  /*2360*/  @!P0 BRA `(.L_x_24) ;  /* 0x0000000000048947 */ /* 0x000fea0003800000 */
[----:B------:R-:W-:Y:S01]  /*2370*/  BPT.TRAP 0x1 ;  /* 0x000000040000795c */ /* 0x000fe20000300000 */
.L_x_24:
[----:B------:R-:W-:Y:S01]  /*2380*/  ULEA UR34, UR33, UR34, 0x3 ;  /* 0x0000002221227291 */ /* 0x000fe2000f8e183f */
[----:B------:R-:W-:-:S03]  /*2390*/  ISETP.GT.U32.AND P1, PT, R18, 0x1, PT ;  /* 0x000000011200780c */ /* 0x000fc60003f24070 */
[----:B------:R-:W-:-:S04]  /*23a0*/  UIADD3 UR34, UR34, 0xb8, URZ ;  /* 0x000000b822227890 */ /* 0x000fc8000fffe03f */
[----:B------:R-:W-:-:S09]  /*23b0*/  UPRMT UR34, URZ, 0x654, UR34 ;  /* 0x000006543f227896 */ /* 0x000fd20008000022 */
[----:B------:R-:W-:Y:S01]  /*23c0*/  SYNCS.ARRIVE.TRANS64.RED.A1T0 RZ, [UR34], RZ ;  /* 0x000000ffffff79a7 */ /* 0x000fe20008100422 */
[----:B------:R-:W-:Y:S05]  /*23d0*/  @P1 BRA `(.L_x_25) ;  /* 0x0000000000041947 */ /* 0x000fea0003800000 */
[----:B------:R-:W-:Y:S01]  /*23e0*/  BPT.TRAP 0x1 ;  /* 0x000000040000795c */ /* 0x000fe20000300000 */
.L_x_25:
[----:B------:R-:W-:Y:S01]  /*23f0*/  UIADD3 UR35, UR35, 0x1, URZ ;  /* 0x0000000123237890 */ /* 0x000fe2000fffe03f */
[C---:B------:R-:W-:Y:S01]  /*2400*/  ISETP.GT.AND P1, PT, R0.reuse, 0x1, PT ;  /* 0x000000010000780c */ /* 0x040fe20003f24270 */
[----:B------:R-:W-:Y:S01]  /*2410*/  UIADD3 UR33, UR33, 0x1, URZ ;  /* 0x0000000121217890 */ /* 0x000fe2000fffe03f */
[----:B------:R-:W-:Y:S01]  /*2420*/  VIADD R0, R0, 0xffffffff ;  /* 0xffffffff00007836 */ /* 0x000fe20000000000 */
[----:B------:R-:W-:Y:S02]  /*2430*/  UISETP.NE.AND UP0, UPT, UR35, 0x17, UPT ;  /* 0x000000172300788c */ /* 0x000fe4000bf05270 */
[----:B------:R-:W-:Y:S02]  /*2440*/  UISETP.NE.AND UP1, UPT, UR33, 0x17, UPT ;  /* 0x000000172100788c */ /* 0x000fe4000bf25270 */
[----:B------:R-:W-:Y:S02]  /*2450*/  USEL UR4, URZ, 0x1, UP0 ;  /* 0x000000013f047887 */ /* 0x000fe40008000000 */
[----:B------:R-:W-:-:S02]  /*2460*/  USEL UR35, UR35, URZ, UP0 ;  /* 0x0000003f23237287 */ /* 0x000fc40008000000 */
[----:B------:R-:W-:Y:S02]  /*2470*/  USEL UR33, UR33, URZ, UP1 ;  /* 0x0000003f21217287 */ /* 0x000fe40008800000 */
[----:B------:R-:W-:Y:S01]  /*2480*/  LOP3.LUT R5, R5, UR4, RZ, 0x3c, !PT ;  /* 0x0000000405057c12 */ /* 0x000fe2000f8e3cff */
[----:B------:R-:W-:Y:S09]  /*2490*/  @P1 BRA `(.L_x_26) ;  /* 0xfffffff800281947 */ /* 0x000ff2000383ffff */
.L_x_19:
[----:B01----:R-:W0:Y:S02]  /*24a0*/  LDC R0, c[0x0][0x28c] ;  /* 0x0000a300ff007b82 */ /* 0x003e240000000800 */
[----:B0-----:R-:W-:-:S13]  /*24b0*/  ISETP.GE.AND P1, PT, R0, 0x1, PT ;  /* 0x000000010000780c */ /* 0x001fda0003f26270 */
[----:B------:R-:W-:Y:S05]  /*24c0*/  @!P1 BRA `(.L_x_27) ;  /* 0x0000000000409947 */ /* 0x000fea0003800000 */
[----:B------:R-:W-:Y:S05]  /*24d0*/  @!P0 BRA `(.L_x_28) ;  /* 0x0000000000048947 */ /* 0x000fea0003800000 */
[----:B------:R-:W-:Y:S01]  /*24e0*/  BPT.TRAP 0x1 ;  /* 0x000000040000795c */ /* 0x000fe20000300000 */
.L_x_28:
[----:B------:R-:W0:Y:S01]  /*24f0*/  S2UR UR7, SR_CgaCtaId ;  /* 0x00000000000779c3 */ /* 0x000e220000008800 */
[----:B------:R-:W-:Y:S01]  /*2500*/  UIADD3 UR6, UR42, UR39, URZ ;  /* 0x000000272a067290 */ /* 0x000fe2000fffe03f */
[----:B------:R-:W-:-:S03]  /*2510*/  ISETP.GT.U32.AND P0, PT, R18, 0x1, PT ;  /* 0x000000011200780c */ /* 0x000fc60003f04070 */
[----:B------:R-:W-:-:S04]  /*2520*/  UIMAD.WIDE.U32 UR4, UR6, -0x4de9bd37, URZ ;  /* 0xb21642c9060478a5 */ /* 0x000fc8000f8e003f */
[----:B------:R-:W-:-:S03]  /*2530*/  USHF.R.U32.HI UR4, URZ, 0x4, UR5 ;  /* 0x000000043f047899 */ /* 0x000fc60008011605 */
[----:B------:R-:W-:Y:S01]  /*2540*/  UMOV UR5, 0x400 ;  /* 0x0000040000057882 */ /* 0x000fe20000000000 */
[----:B------:R-:W-:Y:S02]  /*2550*/  UIMAD UR6, UR4, -0x17, UR6 ;  /* 0xffffffe9040678a4 */ /* 0x000fe4000f8e0206 */
[----:B0-----:R-:W-:-:S04]  /*2560*/  ULEA UR5, UR7, UR5, 0x18 ;  /* 0x0000000507057291 */ /* 0x001fc8000f8ec03f */
[----:B------:R-:W-:-:S04]  /*2570*/  ULEA UR6, UR6, UR5, 0x3 ;  /* 0x0000000506067291 */ /* 0x000fc8000f8e183f */
[----:B------:R-:W-:-:S04]  /*2580*/  UIADD3 UR6, UR6, 0xb8, URZ ;  /* 0x000000b806067890 */ /* 0x000fc8000fffe03f */
[----:B------:R-:W-:-:S09]  /*2590*/  UPRMT UR6, URZ, 0x654, UR6 ;  /* 0x000006543f067896 */ /* 0x000fd20008000006 */
[----:B------:R-:W-:Y:S01]  /*25a0*/  SYNCS.ARRIVE.TRANS64.RED.A1T0 RZ, [UR6], RZ ;  /* 0x000000ffffff79a7 */ /* 0x000fe20008100406 */
[----:B------:R-:W-:Y:S05]  /*25b0*/  @P0 BRA `(.L_x_27) ;  /* 0x0000000000040947 */ /* 0x000fea0003800000 */
[----:B------:R-:W-:Y:S01]  /*25c0*/  BPT.TRAP 0x1 ;  /* 0x000000040000795c */ /* 0x000fe20000300000 */
.L_x_27:
[----:B------:R-:W-:Y:S01]  /*25d0*/  UISETP.GE.U32.AND UP1, UPT, UR41, 0x17, UPT ;  /* 0x000000172900788c */ /* 0x000fe2000bf26070 */
[----:B------:R-:W-:Y:S01]  /*25e0*/  IMAD R3, R22, 0x70, RZ ;  /* 0x0000007016037824 */ /* 0x000fe200078e02ff */
[----:B------:R-:W-:Y:S01]  /*25f0*/  UIADD3 UR39, UR41, UR39, URZ ;  /* 0x0000002729277290 */ /* 0x000fe2000fffe03f */
[----:B------:R-:W-:Y:S01]  /*2600*/  IMAD R12, R23, 0xc0, RZ ;  /* 0x000000c0170c7824 */ /* 0x000fe200078e02ff */
[----:B------:R-:W-:Y:S01]  /*2610*/  ULDC UR7, c[0x0][0x288] ;  /* 0x0000a20000077ab9 */ /* 0x000fe20000000800 */
[----:B------:R-:W-:Y:S01]  /*2620*/  IMAD.MOV.U32 R0, RZ, RZ, -0x1 ;  /* 0xffffffffff007424 */ /* 0x000fe200078e00ff */
[----:B------:R-:W-:Y:S01]  /*2630*/  UISETP.GT.U32.AND UP0, UPT, UR39, 0x16, UPT ;  /* 0x000000162700788c */ /* 0x000fe2000bf04070 */
[----:B------:R-:W-:-:S03]  /*2640*/  ISETP.GE.AND P0, PT, R3, UR7, PT ;  /* 0x0000000703007c0c */ /* 0x000fc6000bf06270 */
[----:B------:R-:W-:Y:S02]  /*2650*/  UISETP.LT.U32.AND UP0, UPT, UR41, 0x17, UP0 ;  /* 0x000000172900788c */ /* 0x000fe40008701070 */
[----:B------:R-:W-:Y:S02]  /*2660*/  @UP1 UIMAD.WIDE.U32 UR4, UR39, -0x4de9bd37, URZ ;  /* 0xb21642c9270418a5 */ /* 0x000fe4000f8e003f */
[----:B------:R-:W-:Y:S02]  /*2670*/  USEL UR6, URZ, 0x1, !UP0 ;  /* 0x000000013f067887 */ /* 0x000fe4000c000000 */
[----:B------:R-:W-:Y:S02]  /*2680*/  @UP1 USHF.R.U32.HI UR4, URZ, 0x4, UR5 ;  /* 0x000000043f041899 */ /* 0x000fe40008011605 */
[----:B------:R-:W-:Y:S01]  /*2690*/  ULOP3.LUT UR38, UR38, UR6, URZ, 0x3c, !UPT ;  /* 0x0000000626267292 */ /* 0x000fe2000f8e3c3f */
[----:B------:R-:W-:Y:S02]  /*26a0*/  ULDC UR5, c[0x0][0x284] ;  /* 0x0000a10000057ab9 */ /* 0x000fe40000000800 */
[----:B------:R-:W-:Y:S01]  /*26b0*/  ISETP.GE.OR P0, PT, R12, UR5, P0 ;  /* 0x000000050c007c0c */ /* 0x000fe20008706670 */
[----:B------:R-:W-:-:S12]  /*26c0*/  @UP1 ULOP3.LUT UR38, UR38, 0x1, UR4, 0x78, !UPT ;  /* 0x0000000126261892 */ /* 0x000fd8000f8e7804 */
[----:B------:R-:W-:Y:S05]  /*26d0*/  @P0 BRA `(.L_x_29) ;  /* 0x0000005800200947 */ /* 0x000fea0003800000 */
[----:B------:R-:W0:Y:S01]  /*26e0*/  LDC.64 R10, c[0x0][0x5c8] ;  /* 0x00017200ff0a7b82 */ /* 0x000e220000000a00 */
[----:B------:R-:W-:Y:S01]  /*26f0*/  SHF.R.S32.HI R14, RZ, 0x1f, R19 ;  /* 0x0000001fff0e7819 */ /* 0x000fe20000011413 */
[----:B------:R-:W-:Y:S01]  /*2700*/  ULDC.64 UR4, c[0x0][0x5d0] ;  /* 0x0001740000047ab9 */ /* 0x000fe20000000a00 */
[----:B------:R-:W-:Y:S01]  /*2710*/  LOP3.LUT R150, R3, 0x6, R142, 0xf8, !PT ;  /* 0x0000000603967812 */ /* 0x000fe200078ef88e */
[----:B------:R-:W-:Y:S01]  /*2720*/  IMAD.WIDE R20, R23, 0xc0, R136 ;  /* 0x000000c017147825 */ /* 0x000fe200078e0288 */
[----:B------:R-:W-:Y:S02]  /*2730*/  BSSY B0, `(.L_x_29) ;  /* 0x0000582000007945 */ /* 0x000fe40003800000 */
[----:B------:R-:W-:Y:S01]  /*2740*/  SHF.R.S32.HI R151, RZ, 0x1f, R150 ;  /* 0x0000001fff977819 */ /* 0x000fe20000011496 */
[----:B------:R-:W-:Y:S02]  /*2750*/  IMAD R4, R14, UR4, RZ ;  /* 0x000000040e047c24 */ /* 0x000fe4000f8e02ff */
[----:B------:R-:W-:-:S02]  /*2760*/  IMAD.IADD R156, R145, 0x1, -R12 ;  /* 0x00000001919c7824 */ /* 0x000fc400078e0a0c */
[C---:B------:R-:W-:Y:S02]  /*2770*/  IMAD R7, R19.reuse, UR5, R4 ;  /* 0x0000000513077c24 */ /* 0x040fe4000f8e0204 */
[----:B------:R-:W-:Y:S01]  /*2780*/  IMAD.WIDE.U32 R4, R19, UR4, R150 ;  /* 0x0000000413047c25 */ /* 0x000fe2000f8e0096 */
[----:B------:R-:W-:-:S03]  /*2790*/  ULDC.64 UR4, c[0x0][0x5c0] ;  /* 0x0001700000047ab9 */ /* 0x000fc60000000a00 */
[----:B------:R-:W-:Y:S02]  /*27a0*/  IMAD.IADD R5, R5, 0x1, R7 ;  /* 0x0000000105057824 */ /* 0x000fe400078e0207 */
[----:B------:R-:W-:Y:S02]  /*27b0*/  IMAD.IADD R3, R140, 0x1, -R3 ;  /* 0x000000018c037824 */ /* 0x000fe400078e0a03 */
[-C--:B0-----:R-:W-:Y:S01]  /*27c0*/  IMAD R6, R21, R10.reuse, RZ ;  /* 0x0000000a15067224 */ /* 0x081fe200078e02ff */
[----:B------:R-:W-:Y:S01]  /*27d0*/  SHF.L.U64.HI R13, R10, 0x3, R11 ;  /* 0x000000030a0d7819 */ /* 0x000fe2000001020b */
[----:B------:R-:W-:-:S04]  /*27e0*/  IMAD.WIDE.U32 R4, R20, R10, R4 ;  /* 0x0000000a14047225 */ /* 0x000fc800078e0004 */
[----:B------:R-:W-:Y:S01]  /*27f0*/  IMAD R7, R20, R11, R6 ;  /* 0x0000000b14077224 */ /* 0x000fe200078e0206 */
[----:B------:R-:W-:Y:S01]  /*2800*/  IADD3 R4, P0, R4, UR4, RZ ;  /* 0x0000000404047c10 */ /* 0x000fe2000ff1e0ff */
[----:B------:R-:W-:Y:S02]  /*2810*/  IMAD.SHL.U32 R9, R10, 0x8, RZ ;  /* 0x000000080a097824 */ /* 0x000fe400078e00ff */
[----:B------:R-:W-:Y:S01]  /*2820*/  IMAD R15, R11, 0x78, RZ ;  /* 0x000000780b0f7824 */ /* 0x000fe200078e02ff */
[----:B------:R-:W-:Y:S02]  /*2830*/  IADD3.X R5, R5, UR5, R7, P0, !PT ;  /* 0x0000000505057c10 */ /* 0x000fe400087fe407 */
[----:B------:R-:W-:-:S05]  /*2840*/  IADD3 R6, P0, R9, R4, RZ ;  /* 0x0000000409067210 */ /* 0x000fca0007f1e0ff */
[----:B------:R-:W-:Y:S01]  /*2850*/  IMAD.X R7, R13, 0x1, R5, P0 ;  /* 0x000000010d077824 */ /* 0x000fe200000e0605 */
[----:B-----5:R-:W-:Y:S01]  /*2860*/  ISETP.NE.AND P0, PT, R139, RZ, PT ;  /* 0x000000ff8b00720c */ /* 0x020fe20003f05270 */
[----:B------:R-:W-:-:S04]  /*2870*/  IMAD.WIDE.U32 R10, R10, 0x78, R6 ;  /* 0x000000780a0a7825 */ /* 0x000fc800078e0006 */
[----:B------:R-:W-:Y:S01]  /*2880*/  IMAD.IADD R11, R11, 0x1, R15 ;  /* 0x000000010b0b7824 */ /* 0x000fe200078e020f */
[----:B------:R-:W-:-:S05]  /*2890*/  IADD3 R8, P1, R9, R10, RZ ;  /* 0x0000000a09087210 */ /* 0x000fca0007f3e0ff */
[----:B------:R-:W-:Y:S02]  /*28a0*/  IMAD.X R9, R13, 0x1, R11, P1 ;  /* 0x000000010d097824 */ /* 0x000fe400008e060b */
[----:B------:R-:W-:Y:S06]  /*28b0*/  @!P0 BRA `(.L_x_30) ;  /* 0x0000004000548947 */ /* 0x000fec0003800000 */
[----:B------:R-:W0:Y:S01]  /*28c0*/  LDC.64 R152, c[0x0][0x5b0] ;  /* 0x00016c00ff987b82 */ /* 0x000e220000000a00 */
[----:B------:R-:W-:Y:S01]  /*28d0*/  ULDC.64 UR4, c[0x0][0x5b8] ;  /* 0x00016e0000047ab9 */ /* 0x000fe20000000a00 */
[----:B------:R-:W-:Y:S01]  /*28e0*/  ISETP.GE.AND P3, PT, R156, 0x1, PT ;  /* 0x000000019c00780c */ /* 0x000fe20003f66270 */
[----:B------:R-:W-:Y:S01]  /*28f0*/  IMAD R12, R14, UR4, RZ ;  /* 0x000000040e0c7c24 */ /* 0x000fe2000f8e02ff */
[----:B------:R-:W-:Y:S01]  /*2900*/  BSSY B1, `(.L_x_31) ;  /* 0x000000e000017945 */ /* 0x000fe20003800000 */
[----:B------:R-:W-:Y:S01]  /*2910*/  IMAD.WIDE.U32 R150, R19, UR4, R150 ;  /* 0x0000000413967c25 */ /* 0x000fe2000f8e0096 */
[----:B------:R-:W-:Y:S02]  /*2920*/  ISETP.LT.OR P1, PT, R3, 0x1, !P3 ;  /* 0x000000010300780c */ /* 0x000fe40005f21670 */
[----:B------:R-:W1:Y:S01]  /*2930*/  LDC.64 R22, c[0x0][0x5a8] ;  /* 0x00016a00ff167b82 */ /* 0x000e620000000a00 */
[----:B------:R-:W-:Y:S02]  /*2940*/  IMAD R19, R19, UR5, R12 ;  /* 0x0000000513137c24 */ /* 0x000fe4000f8e020c */
[----:B------:R-:W-:-:S02]  /*2950*/  IMAD.MOV.U32 R148, RZ, RZ, R150 ;  /* 0x000000ffff947224 */ /* 0x000fc400078e0096 */
[----:B------:R-:W-:Y:S02]  /*2960*/  IMAD.IADD R149, R151, 0x1, R19 ;  /* 0x0000000197957824 */ /* 0x000fe400078e0213 */
[-C--:B0-----:R-:W-:Y:S02]  /*2970*/  IMAD R14, R21, R152.reuse, RZ ;  /* 0x00000098150e7224 */ /* 0x081fe400078e02ff */
[----:B------:R-:W-:-:S04]  /*2980*/  IMAD.WIDE.U32 R12, R20, R152, R148 ;  /* 0x00000098140c7225 */ /* 0x000fc800078e0094 */
[----:B------:R-:W-:Y:S01]  /*2990*/  IMAD R157, R20, R153, R14 ;  /* 0x00000099149d7224 */ /* 0x000fe200078e020e */
[----:B-1----:R-:W-:-:S04]  /*29a0*/  IADD3 R12, P0, R12, R22, RZ ;  /* 0x000000160c0c7210 */ /* 0x002fc80007f1e0ff */
[----:B------:R-:W-:Y:S01]  /*29b0*/  IADD3.X R13, R23, R13, R157, P0, !PT ;  /* 0x0000000d170d7210 */ /* 0x000fe200007fe49d */
[----:B------:R-:W-:Y:S08]  /*29c0*/  @P1 BRA `(.L_x_32) ;  /* 0x0000000000041947 */ /* 0x000ff00003800000 */
[----:B------:R0:W5:Y:S02]  /*29d0*/  LDG.E.U8 R146, desc[UR44][R12.64] ;  /* 0x0000002c0c927981 */ /* 0x000164000c1e1100 */
.L_x_32:
[----:B------:R-:W-:Y:S05]  /*29e0*/  BSYNC B1 ;  /* 0x0000000000017941 */ /* 0x000fea0003800000 */
.L_x_31:
[----:B-----5:R-:W-:Y:S01]  /*29f0*/  LOP3.LUT R14, R146, 0xffff, RZ, 0xc0, !PT ;  /* 0x0000ffff920e7812 */ /* 0x020fe200078ec0ff */
[----:B------:R-:W-:Y:S01]  /*2a00*/  IMAD.SHL.U32 R154, R152, 0x8, RZ ;  /* 0x00000008989a7824 */ /* 0x000fe200078e00ff */
[----:B------:R-:W-:Y:S01]  /*2a10*/  ISETP.LT.OR P4, PT, R3, 0x2, !P3 ;  /* 0x000000020300780c */ /* 0x000fe20005f81670 */
[----:B------:R-:W-:Y:S01]  /*2a20*/  BSSY B1, `(.L_x_33) ;  /* 0x000000b000017945 */ /* 0x000fe20003800000 */
[----:B------:R-:W-:Y:S02]  /*2a30*/  PRMT R14, R14, 0x8880, RZ ;  /* 0x000088800e0e7816 */ /* 0x000fe400000000ff */
[----:B------:R-:W-:-:S03]  /*2a40*/  SHF.L.U64.HI R155, R152, 0x3, R153 ;  /* 0x00000003989b7819 */ /* 0x000fc60000010299 */
[----:B------:R-:W-:Y:S02]  /*2a50*/  IMAD R19, R14, R139, RZ ;  /* 0x0000008b0e137224 */ /* 0x000fe400078e02ff */
[----:B------:R-:W-:-:S04]  /*2a60*/  IMAD.WIDE.U32 R14, R20, R152, R154 ;  /* 0x00000098140e7225 */ /* 0x000fc800078e009a */
[----:B------:R-:W-:-:S05]  /*2a70*/  @!P1 IMAD R147, R128, R138, R19 ;  /* 0x0000008a80939224 */ /* 0x000fca00078e0213 */
[----:B------:R1:W-:Y:S01]  /*2a80*/  @!P1 STG.E.U8 desc[UR44][R4.64], R147 ;  /* 0x0000009304009986 */ /* 0x0003e2000c10112c */
[----:B------:R-:W-:Y:S05]  /*2a90*/  @P4 BRA `(.L_x_34) ;  /* 0x00000000000c4947 */ /* 0x000fea0003800000 */
[----:B------:R-:W2:Y:S02]  /*2aa0*/  LDG.E.U8 R146, desc[UR44][R12.64+0x1] ;  /* 0x0000012c0c927981 */ /* 0x000ea4000c1e1100 */
[----:B--2---:R-:W-:-:S05]  /*2ab0*/  PRMT R128, R146, 0x8880, RZ ;  /* 0x0000888092807816 */ /* 0x004fca00000000ff */
[----:B------:R-:W-:-:S07]  /*2ac0*/  IMAD R19, R128, R139, RZ ;  /* 0x0000008b80137224 */ /* 0x000fce00078e02ff */
.L_x_34:
[----:B------:R-:W-:Y:S05]  /*2ad0*/  BSYNC B1 ;  /* 0x0000000000017941 */ /* 0x000fea0003800000 */
.L_x_33:
[----:B------:R-:W-:Y:S01]  /*2ae0*/  @!P4 IMAD R129, R129, R138, R19 ;  /* 0x0000008a8181c224 */ /* 0x000fe200078e0213 */
[----:B------:R-:W-:Y:S01]  /*2af0*/  ISETP.GE.AND P0, PT, R156, 0x9, PT ;  /* 0x000000099c00780c */ /* 0x000fe20003f06270 */
[----:B------:R-:W-:Y:S01]  /*2b00*/  IMAD.IADD R15, R157, 0x1, R15 ;  /* 0x000000019d0f7824 */ /* 0x000fe200078e020f */
[----:B------:R-:W-:Y:S01]  /*2b10*/  IADD3 R14, P1, P2, R150, R22, R14 ;  /* 0x00000016960e7210 */ /* 0x000fe20007a3e00e */
[----:B------:R-:W-:Y:S01]  /*2b20*/  BSSY B1, `(.L_x_35) ;  /* 0x000000b000017945 */ /* 0x000fe20003800000 */
[----:B------:R2:W-:Y:S01]  /*2b30*/  @!P4 STG.E.U8 desc[UR44][R4.64+0x1], R129 ;  /* 0x000001810400c986 */ /* 0x0005e2000c10112c */
[----:B------:R-:W-:Y:S02]  /*2b40*/  ISETP.LT.OR P4, PT, R3, 0x1, !P0 ;  /* 0x000000010300780c */ /* 0x000fe40004781670 */
[----:B------:R-:W-:Y:S02]  /*2b50*/  IADD3.X R15, R149, R23, R15, P1, P2 ;  /* 0x00000017950f7210 */ /* 0x000fe40000fe440f */
[----:B-1----:R-:W-:-:S02]  /*2b60*/  IADD3 R147, P5, R20, 0x80, RZ ;  /* 0x0000008014937810 */ /* 0x002fc40007fbe0ff */
[C---:B------:R-:W-:Y:S02]  /*2b70*/  ISETP.LT.OR P1, PT, R3.reuse, 0x2, !P0 ;  /* 0x000000020300780c */ /* 0x040fe40004721670 */
[----:B------:R-:W-:-:S05]  /*2b80*/  ISETP.LT.OR P2, PT, R3, 0x9, !P3 ;  /* 0x000000090300780c */ /* 0x000fca0005f41670 */
[----:B--2---:R-:W-:Y:S08]  /*2b90*/  @P4 BRA `(.L_x_36) ;  /* 0x00000000000c4947 */ /* 0x004ff00003800000 */
[----:B------:R-:W2:Y:S02]  /*2ba0*/  LDG.E.U8 R146, desc[UR44][R14.64] ;  /* 0x0000002c0e927981 */ /* 0x000ea4000c1e1100 */
[----:B--2---:R-:W-:-:S05]  /*2bb0*/  PRMT R128, R146, 0x8880, RZ ;  /* 0x0000888092807816 */ /* 0x004fca00000000ff */
[----:B------:R-:W-:-:S07]  /*2bc0*/  IMAD R19, R128, R139, RZ ;  /* 0x0000008b80137224 */ /* 0x000fce00078e02ff */
.L_x_36:
[----:B------:R-:W-:Y:S05]  /*2bd0*/  BSYNC B1 ;  /* 0x0000000000017941 */ /* 0x000fea0003800000 */
.L_x_35:
[----:B------:R-:W-:Y:S01]  /*2be0*/  @!P4 IMAD R129, R130, R138, R19 ;  /* 0x0000008a8281c224 */ /* 0x000fe200078e0213 */
[----:B------:R-:W-:Y:S04]  /*2bf0*/  BSSY B1, `(.L_x_37) ;  /* 0x0000006000017945 */ /* 0x000fe80003800000 */
[----:B------:R1:W-:Y:S01]  /*2c00*/  @!P4 STG.E.U8 desc[UR44][R6.64], R129 ;  /* 0x000000810600c986 */ /* 0x0003e2000c10112c */
[----:B------:R-:W-:Y:S05]  /*2c10*/  @P1 BRA `(.L_x_38) ;  /* 0x00000000000c1947 */ /* 0x000fea0003800000 */
[----:B------:R-:W2:Y:S02]  /*2c20*/  LDG.E.U8 R146, desc[UR44][R14.64+0x1] ;  /* 0x0000012c0e927981 */ /* 0x000ea4000c1e1100 */
[----:B--2---:R-:W-:-:S05]  /*2c30*/  PRMT R128, R146, 0x8880, RZ ;  /* 0x0000888092807816 */ /* 0x004fca00000000ff */
[----:B------:R-:W-:-:S07]  /*2c40*/  IMAD R19, R128, R139, RZ ;  /* 0x0000008b80137224 */ /* 0x000fce00078e02ff */
.L_x_38:
[----:B------:R-:W-:Y:S05]  /*2c50*/  BSYNC B1 ;  /* 0x0000000000017941 */ /* 0x000fea0003800000 */
.L_x_37:
[----:B------:R-:W-:Y:S01]  /*2c60*/  @!P1 IMAD R131, R131, R138, R19 ;  /* 0x0000008a83839224 */ /* 0x000fe200078e0213 */
[----:B------:R-:W-:Y:S04]  /*2c70*/  BSSY B1, `(.L_x_39) ;  /* 0x0000006000017945 */ /* 0x000fe80003800000 */
[----:B------:R2:W-:Y:S01]  /*2c80*/  @!P1 STG.E.U8 desc[UR44][R6.64+0x1], R131 ;  /* 0x0000018306009986 */ /* 0x0005e2000c10112c */
[----:B------:R-:W-:Y:S05]  /*2c90*/  @P2 BRA `(.L_x_40) ;  /* 0x00000000000c2947 */ /* 0x000fea0003800000 */
[----:B------:R-:W3:Y:S02]  /*2ca0*/  LDG.E.U8 R146, desc[UR44][R12.64+0x8] ;  /* 0x0000082c0c927981 */ /* 0x000ee4000c1e1100 */
[----:B---3--:R-:W-:-:S05]  /*2cb0*/  PRMT R128, R146, 0x8880, RZ ;  /* 0x0000888092807816 */ /* 0x008fca00000000ff */
[----:B------:R-:W-:-:S07]  /*2cc0*/  IMAD R19, R128, R139, RZ ;  /* 0x0000008b80137224 */ /* 0x000fce00078e02ff */
.L_x_40:
[----:B------:R-:W-:Y:S05]  /*2cd0*/  BSYNC B1 ;  /* 0x0000000000017941 */ /* 0x000fea0003800000 */
.L_x_39:
[----:B------:R-:W-:Y:S01]  /*2ce0*/  ISETP.LT.OR P1, PT, R3, 0xa, !P3 ;  /* 0x0000000a0300780c */ /* 0x000fe20005f21670 */
[----:B--2---:R-:W-:Y:S01]  /*2cf0*/  @!P2 IMAD R131, R132, R138, R19 ;  /* 0x0000008a8483a224 */ /* 0x004fe200078e0213 */
[----:B------:R-:W-:Y:S01]  /*2d00*/  BSSY B1, `(.L_x_41) ;  /* 0x000000b000017945 */ /* 0x000fe20003800000 */
[----:B-1----:R-:W-:-:S03]  /*2d10*/  IMAD.WIDE.U32 R128, R147, R152, R148 ;  /* 0x0000009893807225 */ /* 0x002fc600078e0094 */
[----:B------:R1:W-:Y:S01]  /*2d20*/  @!P2 STG.E.U8 desc[UR44][R4.64+0x8], R131 ;  /* 0x000008830400a986 */ /* 0x0003e2000c10112c */
[----:B------:R-:W-:Y:S01]  /*2d30*/  IMAD.X R21, RZ, RZ, R21, P5 ;  /* 0x000000ffff157224 */ /* 0x000fe200028e0615 */
[C---:B------:R-:W-:Y:S02]  /*2d40*/  ISETP.LT.OR P5, PT, R3.reuse, 0x9, !P0 ;  /* 0x000000090300780c */ /* 0x040fe400047a1670 */
[----:B------:R-:W-:Y:S02]  /*2d50*/  ISETP.LT.OR P2, PT, R3, 0xa, !P0 ;  /* 0x0000000a0300780c */ /* 0x000fe40004741670 */
[----:B------:R-:W-:Y:S01]  /*2d60*/  IADD3 R20, P4, R128, R22, RZ ;  /* 0x0000001680147210 */ /* 0x000fe20007f9e0ff */
[----:B------:R-:W-:-:S12]  /*2d70*/  @P1 BRA `(.L_x_42) ;  /* 0x00000000000c1947 */ /* 0x000fd80003800000 */
[----:B------:R-:W2:Y:S02]  /*2d80*/  LDG.E.U8 R146, desc[UR44][R12.64+0x9] ;  /* 0x0000092c0c927981 */ /* 0x000ea4000c1e1100 */
[----:B--2---:R-:W-:-:S05]  /*2d90*/  PRMT R130, R146, 0x8880, RZ ;  /* 0x0000888092827816 */ /* 0x004fca00000000ff */
[----:B------:R-:W-:-:S07]  /*2da0*/  IMAD R19, R130, R139, RZ ;  /* 0x0000008b82137224 */ /* 0x000fce00078e02ff */
.L_x_42:
[----:B------:R-:W-:Y:S05]  /*2db0*/  BSYNC B1 ;  /* 0x0000000000017941 */ /* 0x000fea0003800000 */
.L_x_41:
[----:B------:R-:W-:Y:S01]  /*2dc0*/  @!P1 IMAD R133, R133, R138, R19 ;  /* 0x0000008a85859224 */ /* 0x000fe200078e0213 */
[----:B------:R-:W-:Y:S01]  /*2dd0*/  BSSY B1, `(.L_x_43) ;  /* 0x0000007000017945 */ /* 0x000fe20003800000 */
[----:B------:R-:W-:-:S03]  /*2de0*/  IMAD R132, R21, R152, RZ ;  /* 0x0000009815847224 */ /* 0x000fc600078e02ff */
[----:B------:R2:W-:Y:S01]  /*2df0*/  @!P1 STG.E.U8 desc[UR44][R4.64+0x9], R133 ;  /* 0x0000098504009986 */ /* 0x0005e2000c10112c */
[----:B------:R-:W-:Y:S05]  /*2e00*/  @P5 BRA `(.L_x_44) ;  /* 0x00000000000c5947 */ /* 0x000fea0003800000 */
[----:B------:R-:W3:Y:S02]  /*2e10*/  LDG.E.U8 R146, desc[UR44][R14.64+0x8] ;  /* 0x0000082c0e927981 */ /* 0x000ee4000c1e1100 */
[----:B---3--:R-:W-:-:S05]  /*2e20*/  PRMT R130, R146, 0x8880, RZ ;  /* 0x0000888092827816 */ /* 0x008fca00000000ff */
[----:B------:R-:W-:-:S07]  /*2e30*/  IMAD R19, R130, R139, RZ ;  /* 0x0000008b82137224 */ /* 0x000fce00078e02ff */
.L_x_44:
[----:B------:R-:W-:Y:S05]  /*2e40*/  BSYNC B1 ;  /* 0x0000000000017941 */ /* 0x000fea0003800000 */
.L_x_43:
[----:B-1----:R-:W-:Y:S01]  /*2e50*/  @!P5 IMAD R131, R134, R138, R19 ;  /* 0x0000008a8683d224 */ /* 0x002fe200078e0213 */
[----:B------:R-:W-:Y:S01]  /*2e60*/  BSSY B1, `(.L_x_45) ;  /* 0x0000007000017945 */ /* 0x000fe20003800000 */
[----:B--2---:R-:W-:-:S03]  /*2e70*/  IMAD R133, R147, R153, R132 ;  /* 0x0000009993857224 */ /* 0x004fc600078e0284 */
[----:B------:R1:W-:Y:S01]  /*2e80*/  @!P5 STG.E.U8 desc[UR44][R6.64+0x8], R131 ;  /* 0x000008830600d986 */ /* 0x0003e2000c10112c */
[----:B------:R-:W-:Y:S05]  /*2e90*/  @P2 BRA `(.L_x_46) ;  /* 0x00000000000c2947 */ /* 0x000fea0003800000 */
[----:B------:R-:W2:Y:S02]  /*2ea0*/  LDG.E.U8 R146, desc[UR44][R14.64+0x9] ;  /* 0x0000092c0e927981 */ /* 0x000ea4000c1e1100 */
[----:B--2---:R-:W-:-:S05]  /*2eb0*/  PRMT R130, R146, 0x8880, RZ ;  /* 0x0000888092827816 */ /* 0x004fca00000000ff */
[----:B------:R-:W-:-:S07]  /*2ec0*/  IMAD R19, R130, R139, RZ ;  /* 0x0000008b82137224 */ /* 0x000fce00078e02ff */
.L_x_46:
[----:B------:R-:W-:Y:S05]  /*2ed0*/  BSYNC B1 ;  /* 0x0000000000017941 */ /* 0x000fea0003800000 */
.L_x_45:
[----:B------:R-:W-:Y:S01]  /*2ee0*/  ISETP.GE.AND P1, PT, R156, 0x81, PT ;  /* 0x000000819c00780c */ /* 0x000fe20003f26270 */
[----:B------:R-:W-:Y:S01]  /*2ef0*/  @!P2 IMAD R135, R135, R138, R19 ;  /* 0x0000008a8787a224 */ /* 0x000fe200078e0213 */
[----:B------:R-:W-:Y:S01]  /*2f00*/  IADD3.X R21, R23, R129, R133, P4, !PT ;  /* 0x0000008117157210 */ /* 0x000fe200027fe485 */
[----:B------:R-:W-:Y:S01]  /*2f10*/  IMAD.WIDE.U32 R152, R147, R152, R154 ;  /* 0x0000009893987225 */ /* 0x000fe200078e009a */
[----:B------:R-:W-:Y:S01]  /*2f20*/  ISETP.LT.OR P4, PT, R3, 0x1, !P1 ;  /* 0x000000010300780c */ /* 0x000fe20004f81670 */
[----:B------:R-:W-:Y:S01]  /*2f30*/  BSSY B1, `(.L_x_47) ;  /* 0x0000008000017945 */ /* 0x000fe20003800000 */
[----:B------:R2:W-:Y:S01]  /*2f40*/  @!P2 STG.E.U8 desc[UR44][R6.64+0x9], R135 ;  /* 0x000009870600a986 */ /* 0x0005e2000c10112c */
[----:B------:R-:W-:Y:S01]  /*2f50*/  IADD3 R22, P2, P5, R150, R22, R152 ;  /* 0x0000001696167210 */ /* 0x000fe20007d5e098 */
[----:B------:R-:W-:-:S09]  /*2f60*/  IMAD.IADD R152, R133, 0x1, R153 ;  /* 0x0000000185987824 */ /* 0x000fd200078e0299 */
[----:B------:R-:W-:Y:S05]  /*2f70*/  @P4 BRA `(.L_x_48) ;  /* 0x00000000000c4947 */ /* 0x000fea0003800000 */
[----:B------:R-:W3:Y:S02]  /*2f80*/  LDG.E.U8 R146, desc[UR44][R20.64] ;  /* 0x0000002c14927981 */ /* 0x000ee4000c1e1100 */
[----:B---3--:R-:W-:-:S05]  /*2f90*/  PRMT R128, R146, 0x8880, RZ ;  /* 0x0000888092807816 */ /* 0x008fca00000000ff */
[----:B------:R-:W-:-:S07]  /*2fa0*/  IMAD R19, R128, R139, RZ ;  /* 0x0000008b80137224 */ /* 0x000fce00078e02ff */
.L_x_48:
[----:B------:R-:W-:Y:S05]  /*2fb0*/  BSYNC B1 ;  /* 0x0000000000017941 */ /* 0x000fea0003800000 */
.L_x_47:
[----:B------:R-:W-:Y:S01]  /*2fc0*/  @!P4 IMAD R129, R120, R138, R19 ;  /* 0x0000008a7881c224 */ /* 0x000fe200078e0213 */
[----:B------:R-:W-:Y:S01]  /*2fd0*/  IADD3.X R23, R149, R23, R152, P2, P5 ;  /* 0x0000001795177210 */ /* 0x000fe200017ea498 */
[----:B------:R-:W-:Y:S01]  /*2fe0*/  BSSY B1, `(.L_x_49) ;  /* 0x0000009000017945 */ /* 0x000fe20003800000 */
[----:B------:R-:W-:Y:S02]  /*2ff0*/  ISETP.GE.AND P2, PT, R156, 0x89, PT ;  /* 0x000000899c00780c */ /* 0x000fe40003f46270 */
[----:B------:R3:W-:Y:S01]  /*3000*/  @!P4 STG.E.U8 desc[UR44][R10.64], R129 ;  /* 0x000000810a00c986 */ /* 0x0007e2000c10112c */
[C---:B------:R-:W-:Y:S02]  /*3010*/  ISETP.LT.OR P4, PT, R3.reuse, 0x2, !P1 ;  /* 0x000000020300780c */ /* 0x040fe40004f81670 */
[----:B------:R-:W-:-:S11]  /*3020*/  ISETP.LT.OR P5, PT, R3, 0x1, !P2 ;  /* 0x000000010300780c */ /* 0x000fd600057a1670 */
[----:B---3--:R-:W-:Y:S05]  /*3030*/  @P4 BRA `(.L_x_50) ;  /* 0x00000000000c4947 */ /* 0x008fea0003800000 */
[----:B------:R-:W3:Y:S02]  /*3040*/  LDG.E.U8 R146, desc[UR44][R20.64+0x1] ;  /* 0x0000012c14927981 */ /* 0x000ee4000c1e1100 */
[----:B---3--:R-:W-:-:S05]  /*3050*/  PRMT R120, R146, 0x8880, RZ ;  /* 0x0000888092787816 */ /* 0x008fca00000000ff */
[----:B------:R-:W-:-:S07]  /*3060*/  IMAD R19, R120, R139, RZ ;  /* 0x0000008b78137224 */ /* 0x000fce00078e02ff */
.L_x_50:
[----:B------:R-:W-:Y:S05]  /*3070*/  BSYNC B1 ;  /* 0x0000000000017941 */ /* 0x000fea0003800000 */
.L_x_49:
[----:B------:R-:W-:Y:S01]  /*3080*/  @!P4 IMAD R121, R121, R138, R19 ;  /* 0x0000008a7979c224 */ /* 0x000fe200078e0213 */
[----:B------:R-:W-:Y:S04]  /*3090*/  BSSY B1, `(.L_x_51) ;  /* 0x0000006000017945 */ /* 0x000fe80003800000 */
[----:B------:R3:W-:Y:S01]  /*30a0*/  @!P4 STG.E.U8 desc[UR44][R10.64+0x1], R121 ;  /* 0x000001790a00c986 */ /* 0x0007e2000c10112c */
[----:B------:R-:W-:Y:S05]  /*30b0*/  @P5 BRA `(.L_x_52) ;  /* 0x00000000000c5947 */ /* 0x000fea0003800000 */
[----:B------:R-:W4:Y:S02]  /*30c0*/  LDG.E.U8 R146, desc[UR44][R22.64] ;  /* 0x0000002c16927981 */ /* 0x000f24000c1e1100 */
[----:B----4-:R-:W-:-:S05]  /*30d0*/  PRMT R120, R146, 0x8880, RZ ;  /* 0x0000888092787816 */ /* 0x010fca00000000ff */
[----:B------:R-:W-:-:S07]  /*30e0*/  IMAD R19, R120, R139, RZ ;  /* 0x0000008b78137224 */ /* 0x000fce00078e02ff */
.L_x_52:
[----:B------:R-:W-:Y:S05]  /*30f0*/  BSYNC B1 ;  /* 0x0000000000017941 */ /* 0x000fea0003800000 */
.L_x_51:
[C---:B------:R-:W-:Y:S01]  /*3100*/  ISETP.LT.OR P4, PT, R3.reuse, 0x2, !P2 ;  /* 0x000000020300780c */ /* 0x040fe20005781670 */
[----:B---3--:R-:W-:Y:S01]  /*3110*/  @!P5 IMAD R121, R122, R138, R19 ;  /* 0x0000008a7a79d224 */ /* 0x008fe200078e0213 */
[----:B------:R-:W-:Y:S04]  /*3120*/  BSSY B1, `(.L_x_53) ;  /* 0x0000007000017945 */ /* 0x000fe80003800000 */
[----:B------:R3:W-:Y:S01]  /*3130*/  @!P5 STG.E.U8 desc[UR44][R8.64], R121 ;  /* 0x000000790800d986 */ /* 0x0007e2000c10112c */
[----:B------:R-:W-:-:S06]  /*3140*/  ISETP.LT.OR P5, PT, R3, 0x9, !P1 ;  /* 0x000000090300780c */ /* 0x000fcc0004fa1670 */
[----:B------:R-:W-:Y:S07]  /*3150*/  @P4 BRA `(.L_x_54) ;  /* 0x00000000000c4947 */ /* 0x000fee0003800000 */
[----:B------:R-:W4:Y:S02]  /*3160*/  LDG.E.U8 R146, desc[UR44][R22.64+0x1] ;  /* 0x0000012c16927981 */ /* 0x000f24000c1e1100 */
[----:B----4-:R-:W-:-:S05]  /*3170*/  PRMT R120, R146, 0x8880, RZ ;  /* 0x0000888092787816 */ /* 0x010fca00000000ff */
[----:B------:R-:W-:-:S07]  /*3180*/  IMAD R19, R120, R139, RZ ;  /* 0x0000008b78137224 */ /* 0x000fce00078e02ff */
.L_x_54:
[----:B------:R-:W-:Y:S05]  /*3190*/  BSYNC B1 ;  /* 0x0000000000017941 */ /* 0x000fea0003800000 */
.L_x_53:
[----:B------:R-:W-:Y:S01]  /*31a0*/  @!P4 IMAD R123, R123, R138, R19 ;  /* 0x0000008a7b7bc224 */ /* 0x000fe200078e0213 */
[----:B------:R-:W-:Y:S04]  /*31b0*/  BSSY B1, `(.L_x_55) ;  /* 0x0000006000017945 */ /* 0x000fe80003800000 */
[----:B------:R4:W-:Y:S01]  /*31c0*/  @!P4 STG.E.U8 desc[UR44][R8.64+0x1], R123 ;  /* 0x0000017b0800c986 */ /* 0x0009e2000c10112c */
[----:B------:R-:W-:Y:S05]  /*31d0*/  @P5 BRA `(.L_x_56) ;  /* 0x00000000000c5947 */ /* 0x000fea0003800000 */
[----:B------:R-:W5:Y:S02]  /*31e0*/  LDG.E.U8 R146, desc[UR44][R20.64+0x8] ;  /* 0x0000082c14927981 */ /* 0x000f64000c1e1100 */
[----:B-----5:R-:W-:-:S05]  /*31f0*/  PRMT R120, R146, 0x8880, RZ ;  /* 0x0000888092787816 */ /* 0x020fca00000000ff */
[----:B------:R-:W-:-:S07]  /*3200*/  IMAD R19, R120, R139, RZ ;  /* 0x0000008b78137224 */ /* 0x000fce00078e02ff */
.L_x_56:
[----:B------:R-:W-:Y:S05]  /*3210*/  BSYNC B1 ;  /* 0x0000000000017941 */ /* 0x000fea0003800000 */
.L_x_55:
[C---:B------:R-:W-:Y:S01]  /*3220*/  ISETP.LT.OR P4, PT, R3.reuse, 0xa, !P1 ;  /* 0x0000000a0300780c */ /* 0x040fe20004f81670 */
[----:B---3--:R-:W-:Y:S01]  /*3230*/  @!P5 IMAD R121, R124, R138, R19 ;  /* 0x0000008a7c79d224 */ /* 0x008fe200078e0213 */
[----:B------:R-:W-:Y:S04]  /*3240*/  BSSY B1, `(.L_x_57) ;  /* 0x0000007000017945 */ /* 0x000fe80003800000 */
[----:B------:R3:W-:Y:S01]  /*3250*/  @!P5 STG.E.U8 desc[UR44][R10.64+0x8], R121 ;  /* 0x000008790a00d986 */ /* 0x0007e2000c10112c */
[----:B------:R-:W-:-:S06]  /*3260*/  ISETP.LT.OR P5, PT, R3, 0x9, !P2 ;  /* 0x000000090300780c */ /* 0x000fcc00057a1670 */
[----:B------:R-:W-:Y:S07]  /*3270*/  @P4 BRA `(.L_x_58) ;  /* 0x00000000000c4947 */ /* 0x000fee0003800000 */
[----:B------:R-:W5:Y:S02]  /*3280*/  LDG.E.U8 R146, desc[UR44][R20.64+0x9] ;  /* 0x0000092c14927981 */ /* 0x000f64000c1e1100 */
[----:B-----5:R-:W-:-:S05]  /*3290*/  PRMT R120, R146, 0x8880, RZ ;  /* 0x0000888092787816 */ /* 0x020fca00000000ff */
[----:B------:R-:W-:-:S07]  /*32a0*/  IMAD R19, R120, R139, RZ ;  /* 0x0000008b78137224 */ /* 0x000fce00078e02ff */
.L_x_58:
[----:B------:R-:W-:Y:S05]  /*32b0*/  BSYNC B1 ;  /* 0x0000000000017941 */ /* 0x000fea0003800000 */
.L_x_57:
[----:B------:R-:W-:Y:S01]  /*32c0*/  @!P4 IMAD R125, R125, R138, R19 ;  /* 0x0000008a7d7dc224 */ /* 0x000fe200078e0213 */
[----:B------:R-:W-:Y:S04]  /*32d0*/  BSSY B1, `(.L_x_59) ;  /* 0x0000006000017945 */ /* 0x000fe80003800000 */
[----:B------:R0:W-:Y:S01]  /*32e0*/  @!P4 STG.E.U8 desc[UR44][R10.64+0x9], R125 ;  /* 0x0000097d0a00c986 */ /* 0x0001e2000c10112c */
[----:B------:R-:W-:Y:S05]  /*32f0*/  @P5 BRA `(.L_x_60) ;  /* 0x00000000000c5947 */ /* 0x000fea0003800000 */
[----:B------:R-:W5:Y:S02]  /*3300*/  LDG.E.U8 R146, desc[UR44][R22.64+0x8] ;  /* 0x0000082c16927981 */ /* 0x000f64000c1e1100 */
[----:B-----5:R-:W-:-:S05]  /*3310*/  PRMT R120, R146, 0x8880, RZ ;  /* 0x0000888092787816 */ /* 0x020fca00000000ff */
[----:B------:R-:W-:-:S07]  /*3320*/  IMAD R19, R120, R139, RZ ;  /* 0x0000008b78137224 */ /* 0x000fce00078e02ff */
.L_x_60:
[----:B------:R-:W-:Y:S05]  /*3330*/  BSYNC B1 ;  /* 0x0000000000017941 */ /* 0x000fea0003800000 */
.L_x_59:
        /* <DEDUP_REMOVED lines=9> */
.L_x_62:
[----:B------:R-:W-:Y:S05]  /*33d0*/  BSYNC B1 ;  /* 0x0000000000017941 */ /* 0x000fea0003800000 */
.L_x_61:
[----:B------:R-:W-:Y:S01]  /*33e0*/  @!P4 IMAD R127, R127, R138, R19 ;  /* 0x0000008a7f7fc224 */ /* 0x000fe200078e0213 */
[----:B------:R-:W-:Y:S04]  /*33f0*/  BSSY B1, `(.L_x_63) ;  /* 0x0000006000017945 */ /* 0x000fe80003800000 */
[----:B------:R0:W-:Y:S01]  /*3400*/  @!P4 STG.E.U8 desc[UR44][R8.64+0x9], R127 ;  /* 0x0000097f0800c986 */ /* 0x0001e2000c10112c */
[----:B------:R-:W-:Y:S05]  /*3410*/  @P5 BRA `(.L_x_64) ;  /* 0x00000000000c5947 */ /* 0x000fea0003800000 */
[----:B------:R-:W5:Y:S02]  /*3420*/  LDG.E.U8 R146, desc[UR44][R12.64+0x10] ;  /* 0x0000102c0c927981 */ /* 0x000f64000c1e1100 */
[----:B-----5:R-:W-:-:S05]  /*3430*/  PRMT R120, R146, 0x8880, RZ ;  /* 0x0000888092787816 */ /* 0x020fca00000000ff */
[----:B------:R-:W-:-:S07]  /*3440*/  IMAD R19, R120, R139, RZ ;  /* 0x0000008b78137224 */ /* 0x000fce00078e02ff */
.L_x_64:
[----:B------:R-:W-:Y:S05]  /*3450*/  BSYNC B1 ;  /* 0x0000000000017941 */ /* 0x000fea0003800000 */
.L_x_63:
        /* <DEDUP_REMOVED lines=9> */
.L_x_66:
[----:B------:R-:W-:Y:S05]  /*34f0*/  BSYNC B1 ;  /* 0x0000000000017941 */ /* 0x000fea0003800000 */
.L_x_65:
[----:B------:R-:W-:Y:S01]  /*3500*/  @!P4 IMAD R113, R113, R138, R19 ;  /* 0x0000008a7171c224 */ /* 0x000fe200078e0213 */
[----:B------:R-:W-:Y:S04]  /*3510*/  BSSY B1, `(.L_x_67) ;  /* 0x0000006000017945 */ /* 0x000fe80003800000 */
[----:B------:R0:W-:Y:S01]  /*3520*/  @!P4 STG.E.U8 desc[UR44][R4.64+0x11], R113 ;  /* 0x000011710400c986 */ /* 0x0001e2000c10112c */
[----:B------:R-:W-:Y:S05]  /*3530*/  @P5 BRA `(.L_x_68) ;  /* 0x00000000000c5947 */ /* 0x000fea0003800000 */
[----:B------:R-:W5:Y:S02]  /*3540*/  LDG.E.U8 R146, desc[UR44][R14.64+0x10] ;  /* 0x0000102c0e927981 */ /* 0x000f64000c1e1100 */
[----:B-----5:R-:W-:-:S05]  /*3550*/  PRMT R112, R146, 0x8880, RZ ;  /* 0x0000888092707816 */ /* 0x020fca00000000ff */
[----:B------:R-:W-:-:S07]  /*3560*/  IMAD R19, R112, R139, RZ ;  /* 0x0000008b70137224 */ /* 0x000fce00078e02ff */
.L_x_68:
[----:B------:R-:W-:Y:S05]  /*3570*/  BSYNC B1 ;  /* 0x0000000000017941 */ /* 0x000fea0003800000 */
.L_x_67:
[C---:B------:R-:W-:Y:S01]  /*3580*/  ISETP.LT.OR P4, PT, R3.reuse, 0x12, !P0 ;  /* 0x000000120300780c */ /* 0x040fe20004781670 */
[----:B0-----:R-:W-:Y:S01]  /*3590*/  @!P5 IMAD R113, R114, R138, R19 ;  /* 0x0000008a7271d224 */ /* 0x001fe200078e0213 */
[----:B------:R-:W-:Y:S04]  /*35a0*/  BSSY B1, `(.L_x_69) ;  /* 0x0000007000017945 */ /* 0x000fe80003800000 */
[----:B------:R0:W-:Y:S01]  /*35b0*/  @!P5 STG.E.U8 desc[UR44][R6.64+0x10], R113 ;  /* 0x000010710600d986 */ /* 0x0001e2000c10112c */
[----:B------:R-:W-:-:S06]  /*35c0*/  ISETP.LT.OR P5, PT, R3, 0x19, !P3 ;  /* 0x000000190300780c */ /* 0x000fcc0005fa1670 */
[----:B------:R-:W-:Y:S07]  /*35d0*/  @P4 BRA `(.L_x_70) ;  /* 0x00000000000c4947 */ /* 0x000fee0003800000 */
[----:B------:R-:W5:Y:S02]  /*35e0*/  LDG.E.U8 R146, desc[UR44][R14.64+0x11] ;  /* 0x0000112c0e927981 */ /* 0x000f64000c1e1100 */
[----:B-----5:R-:W-:-:S05]  /*35f0*/  PRMT R112, R146, 0x8880, RZ ;  /* 0x0000888092707816 */ /* 0x020fca00000000ff */
[----:B------:R-:W-:-:S07]  /*3600*/  IMAD R19, R112, R139, RZ ;  /* 0x0000008b70137224 */ /* 0x000fce00078e02ff */
.L_x_70:
[----:B------:R-:W-:Y:S05]  /*3610*/  BSYNC B1 ;  /* 0x0000000000017941 */ /* 0x000fea0003800000 */
.L_x_69:
[----:B------:R-:W-:Y:S01]  /*3620*/  @!P4 IMAD R115, R115, R138, R19 ;  /* 0x0000008a7373c224 */ /* 0x000fe200078e0213 */
[----:B------:R-:W-:Y:S04]  /*3630*/  BSSY B1, `(.L_x_71) ;  /* 0x0000006000017945 */ /* 0x000fe80003800000 */
[----:B------:R0:W-:Y:S01]  /*3640*/  @!P4 STG.E.U8 desc[UR44][R6.64+0x11], R115 ;  /* 0x000011730600c986 */ /* 0x0001e2000c10112c */
[----:B------:R-:W-:Y:S05]  /*3650*/  @P5 BRA `(.L_x_72) ;  /* 0x00000000000c5947 */ /* 0x000fea0003800000 */
[----:B------:R-:W5:Y:S02]  /*3660*/  LDG.E.U8 R146, desc[UR44][R12.64+0x18] ;  /* 0x0000182c0c927981 */ /* 0x000f64000c1e1100 */
[----:B-----5:R-:W-:-:S05]  /*3670*/  PRMT R112, R146, 0x8880, RZ ;  /* 0x0000888092707816 */ /* 0x020fca00000000ff */
[----:B------:R-:W-:-:S07]  /*3680*/  IMAD R19, R112, R139, RZ ;  /* 0x0000008b70137224 */ /* 0x000fce00078e02ff */
.L_x_72:
[----:B------:R-:W-:Y:S05]  /*3690*/  BSYNC B1 ;  /* 0x0000000000017941 */ /* 0x000fea0003800000 */
.L_x_71:
        /* <DEDUP_REMOVED lines=9> */
.L_x_74:
[----:B------:R-:W-:Y:S05]  /*3730*/  BSYNC B1 ;  /* 0x0000000000017941 */ /* 0x000fea0003800000 */
.L_x_73:
[----:B------:R-:W-:Y:S01]  /*3740*/  @!P4 IMAD R117, R117, R138, R19 ;  /* 0x0000008a7575c224 */ /* 0x000fe200078e0213 */
[----:B------:R-:W-:Y:S04]  /*3750*/  BSSY B1, `(.L_x_75) ;  /* 0x0000006000017945 */ /* 0x000fe80003800000 */
[----:B------:R0:W-:Y:S01]  /*3760*/  @!P4 STG.E.U8 desc[UR44][R4.64+0x19], R117 ;  /* 0x000019750400c986 */ /* 0x0001e2000c10112c */
[----:B------:R-:W-:Y:S05]  /*3770*/  @P5 BRA `(.L_x_76) ;  /* 0x00000000000c5947 */ /* 0x000fea0003800000 */
[----:B------:R-:W5:Y:S02]  /*3780*/  LDG.E.U8 R146, desc[UR44][R14.64+0x18] ;  /* 0x0000182c0e927981 */ /* 0x000f64000c1e1100 */
[----:B-----5:R-:W-:-:S05]  /*3790*/  PRMT R112, R146, 0x8880, RZ ;  /* 0x0000888092707816 */ /* 0x020fca00000000ff */
[----:B------:R-:W-:-:S07]  /*37a0*/  IMAD R19, R112, R139, RZ ;  /* 0x0000008b70137224 */ /* 0x000fce00078e02ff */
.L_x_76:
[----:B------:R-:W-:Y:S05]  /*37b0*/  BSYNC B1 ;  /* 0x0000000000017941 */ /* 0x000fea0003800000 */
.L_x_75:
        /* <DEDUP_REMOVED lines=9> */
.L_x_78:
[----:B------:R-:W-:Y:S05]  /*3850*/  BSYNC B1 ;  /* 0x0000000000017941 */ /* 0x000fea0003800000 */
.L_x_77:
[----:B------:R-:W-:Y:S01]  /*3860*/  @!P4 IMAD R119, R119, R138, R19 ;  /* 0x0000008a7777c224 */ /* 0x000fe200078e0213 */
[----:B------:R-:W-:Y:S04]  /*3870*/  BSSY B1, `(.L_x_79) ;  /* 0x0000006000017945 */ /* 0x000fe80003800000 */
[----:B------:R0:W-:Y:S01]  /*3880*/  @!P4 STG.E.U8 desc[UR44][R6.64+0x19], R119 ;  /* 0x000019770600c986 */ /* 0x0001e2000c10112c */
[----:B------:R-:W-:Y:S05]  /*3890*/  @P5 BRA `(.L_x_80) ;  /* 0x00000000000c5947 */ /* 0x000fea0003800000 */
[----:B------:R-:W5:Y:S02]  /*38a0*/  LDG.E.U8 R146, desc[UR44][R20.64+0x10] ;  /* 0x0000102c14927981 */ /* 0x000f64000c1e1100 */
[----:B-----5:R-:W-:-:S05]  /*38b0*/  PRMT R112, R146, 0x8880, RZ ;  /* 0x0000888092707816 */ /* 0x020fca00000000ff */
[----:B------:R-:W-:-:S07]  /*38c0*/  IMAD R19, R112, R139, RZ ;  /* 0x0000008b70137224 */ /* 0x000fce00078e02ff */
.L_x_80:
[----:B------:R-:W-:Y:S05]  /*38d0*/  BSYNC B1 ;  /* 0x0000000000017941 */ /* 0x000fea0003800000 */
.L_x_79:
        /* <DEDUP_REMOVED lines=9> */
.L_x_82:
[----:B------:R-:W-:Y:S05]  /*3970*/  BSYNC B1 ;  /* 0x0000000000017941 */ /* 0x000fea0003800000 */
.L_x_81:
[----:B------:R-:W-:Y:S01]  /*3980*/  @!P4 IMAD R105, R105, R138, R19 ;  /* 0x0000008a6969c224 */ /* 0x000fe200078e0213 */
[----:B------:R-:W-:Y:S04]  /*3990*/  BSSY B1, `(.L_x_83) ;  /* 0x0000006000017945 */ /* 0x000fe80003800000 */
[----:B------:R0:W-:Y:S01]  /*39a0*/  @!P4 STG.E.U8 desc[UR44][R10.64+0x11], R105 ;  /* 0x000011690a00c986 */ /* 0x0001e2000c10112c */
[----:B------:R-:W-:Y:S05]  /*39b0*/  @P5 BRA `(.L_x_84) ;  /* 0x00000000000c5947 */ /* 0x000fea0003800000 */
[----:B------:R-:W5:Y:S02]  /*39c0*/  LDG.E.U8 R146, desc[UR44][R22.64+0x10] ;  /* 0x0000102c16927981 */ /* 0x000f64000c1e1100 */
[----:B-----5:R-:W-:-:S05]  /*39d0*/  PRMT R104, R146, 0x8880, RZ ;  /* 0x0000888092687816 */ /* 0x020fca00000000ff */
[----:B------:R-:W-:-:S07]  /*39e0*/  IMAD R19, R104, R139, RZ ;  /* 0x0000008b68137224 */ /* 0x000fce00078e02ff */
.L_x_84:
[----:B------:R-:W-:Y:S05]  /*39f0*/  BSYNC B1 ;  /* 0x0000000000017941 */ /* 0x000fea0003800000 */
.L_x_83:
        /* <DEDUP_REMOVED lines=9> */
.L_x_86:
[----:B------:R-:W-:Y:S05]  /*3a90*/  BSYNC B1 ;  /* 0x0000000000017941 */ /* 0x000fea0003800000 */
.L_x_85:
[----:B------:R-:W-:Y:S01]  /*3aa0*/  @!P4 IMAD R107, R107, R138, R19 ;  /* 0x0000008a6b6bc224 */ /* 0x000fe200078e0213 */
[----:B------:R-:W-:Y:S04]  /*3ab0*/  BSSY B1, `(.L_x_87) ;  /* 0x0000006000017945 */ /* 0x000fe80003800000 */
[----:B------:R0:W-:Y:S01]  /*3ac0*/  @!P4 STG.E.U8 desc[UR44][R8.64+0x11], R107 ;  /* 0x0000116b0800c986 */ /* 0x0001e2000c10112c */
[----:B------:R-:W-:Y:S05]  /*3ad0*/  @P5 BRA `(.L_x_88) ;  /* 0x00000000000c5947 */ /* 0x000fea0003800000 */
[----:B------:R-:W5:Y:S02]  /*3ae0*/  LDG.E.U8 R146, desc[UR44][R20.64+0x18] ;  /* 0x0000182c14927981 */ /* 0x000f64000c1e1100 */
[----:B-----5:R-:W-:-:S05]  /*3af0*/  PRMT R104, R146, 0x8880, RZ ;  /* 0x0000888092687816 */ /* 0x020fca00000000ff */
[----:B------:R-:W-:-:S07]  /*3b00*/  IMAD R19, R104, R139, RZ ;  /* 0x0000008b68137224 */ /* 0x000fce00078e02ff */
.L_x_88:
[----:B------:R-:W-:Y:S05]  /*3b10*/  BSYNC B1 ;  /* 0x0000000000017941 */ /* 0x000fea0003800000 */
.L_x_87:
        /* <DEDUP_REMOVED lines=9> */
.L_x_90:
[----:B------:R-:W-:Y:S05]  /*3bb0*/  BSYNC B1 ;  /* 0x0000000000017941 */ /* 0x000fea0003800000 */
.L_x_89:
[----:B------:R-:W-:Y:S01]  /*3bc0*/  @!P4 IMAD R109, R109, R138, R19 ;  /* 0x0000008a6d6dc224 */ /* 0x000fe200078e0213 */
[----:B------:R-:W-:Y:S04]  /*3bd0*/  BSSY B1, `(.L_x_91) ;  /* 0x0000006000017945 */ /* 0x000fe80003800000 */
[----:B------:R0:W-:Y:S01]  /*3be0*/  @!P4 STG.E.U8 desc[UR44][R10.64+0x19], R109 ;  /* 0x0000196d0a00c986 */ /* 0x0001e2000c10112c */
[----:B------:R-:W-:Y:S05]  /*3bf0*/  @P5 BRA `(.L_x_92) ;  /* 0x00000000000c5947 */ /* 0x000fea0003800000 */
[----:B------:R-:W5:Y:S02]  /*3c00*/  LDG.E.U8 R146, desc[UR44][R22.64+0x18] ;  /* 0x0000182c16927981 */ /* 0x000f64000c1e1100 */
[----:B-----5:R-:W-:-:S05]  /*3c10*/  PRMT R104, R146, 0x8880, RZ ;  /* 0x0000888092687816 */ /* 0x020fca00000000ff */
[----:B------:R-:W-:-:S07]  /*3c20*/  IMAD R19, R104, R139, RZ ;  /* 0x0000008b68137224 */ /* 0x000fce00078e02ff */
.L_x_92:
[----:B------:R-:W-:Y:S05]  /*3c30*/  BSYNC B1 ;  /* 0x0000000000017941 */ /* 0x000fea0003800000 */
.L_x_91:
        /* <DEDUP_REMOVED lines=9> */
.L_x_94:
[----:B------:R-:W-:Y:S05]  /*3cd0*/  BSYNC B1 ;  /* 0x0000000000017941 */ /* 0x000fea0003800000 */
.L_x_93:
[----:B------:R-:W-:Y:S01]  /*3ce0*/  @!P4 IMAD R111, R111, R138, R19 ;  /* 0x0000008a6f6fc224 */ /* 0x000fe200078e0213 */
[----:B------:R-:W-:Y:S04]  /*3cf0*/  BSSY B1, `(.L_x_95) ;  /* 0x0000006000017945 */ /* 0x000fe80003800000 */
[----:B------:R0:W-:Y:S01]  /*3d00*/  @!P4 STG.E.U8 desc[UR44][R8.64+0x19], R111 ;  /* 0x0000196f0800c986 */ /* 0x0001e2000c10112c */
[----:B------:R-:W-:Y:S05]  /*3d10*/  @P5 BRA `(.L_x_96) ;  /* 0x00000000000c5947 */ /* 0x000fea0003800000 */
[----:B------:R-:W5:Y:S02]  /*3d20*/  LDG.E.U8 R146, desc[UR44][R12.64+0x20] ;  /* 0x0000202c0c927981 */ /* 0x000f64000c1e1100 */
[----:B-----5:R-:W-:-:S05]  /*3d30*/  PRMT R104, R146, 0x8880, RZ ;  /* 0x0000888092687816 */ /* 0x020fca00000000ff */
[----:B------:R-:W-:-:S07]  /*3d40*/  IMAD R19, R104, R139, RZ ;  /* 0x0000008b68137224 */ /* 0x000fce00078e02ff */
.L_x_96:
[----:B------:R-:W-:Y:S05]  /*3d50*/  BSYNC B1 ;  /* 0x0000000000017941 */ /* 0x000fea0003800000 */
.L_x_95:
        /* <DEDUP_REMOVED lines=9> */
.L_x_98:
[----:B------:R-:W-:Y:S05]  /*3df0*/  BSYNC B1 ;  /* 0x0000000000017941 */ /* 0x000fea0003800000 */
.L_x_97:
[----:B------:R-:W-:Y:S01]  /*3e00*/  @!P4 IMAD R97, R97, R138, R19 ;  /* 0x0000008a6161c224 */ /* 0x000fe200078e0213 */
[----:B------:R-:W-:Y:S04]  /*3e10*/  BSSY B1, `(.L_x_99) ;  /* 0x0000006000017945 */ /* 0x000fe80003800000 */
[----:B------:R0:W-:Y:S01]  /*3e20*/  @!P4 STG.E.U8 desc[UR44][R4.64+0x21], R97 ;  /* 0x000021610400c986 */ /* 0x0001e2000c10112c */
[----:B------:R-:W-:Y:S05]  /*3e30*/  @P5 BRA `(.L_x_100) ;  /* 0x00000000000c5947 */ /* 0x000fea0003800000 */
[----:B------:R-:W5:Y:S02]  /*3e40*/  LDG.E.U8 R146, desc[UR44][R14.64+0x20] ;  /* 0x0000202c0e927981 */ /* 0x000f64000c1e1100 */
[----:B-----5:R-:W-:-:S05]  /*3e50*/  PRMT R96, R146, 0x8880, RZ ;  /* 0x0000888092607816 */ /* 0x020fca00000000ff */
[----:B------:R-:W-:-:S07]  /*3e60*/  IMAD R19, R96, R139, RZ ;  /* 0x0000008b60137224 */ /* 0x000fce00078e02ff */
.L_x_100:
[----:B------:R-:W-:Y:S05]  /*3e70*/  BSYNC B1 ;  /* 0x0000000000017941 */ /* 0x000fea0003800000 */
.L_x_99:
        /* <DEDUP_REMOVED lines=9> */
.L_x_102:
[----:B------:R-:W-:Y:S05]  /*3f10*/  BSYNC B1 ;  /* 0x0000000000017941 */ /* 0x000fea0003800000 */
.L_x_101:
[----:B------:R-:W-:Y:S01]  /*3f20*/  @!P4 IMAD R99, R99, R138, R19 ;  /* 0x0000008a6363c224 */ /* 0x000fe200078e0213 */
[----:B------:R-:W-:Y:S04]  /*3f30*/  BSSY B1, `(.L_x_103) ;  /* 0x0000006000017945 */ /* 0x000fe80003800000 */
[----:B------:R0:W-:Y:S01]  /*3f40*/  @!P4 STG.E.U8 desc[UR44][R6.64+0x21], R99 ;  /* 0x000021630600c986 */ /* 0x0001e2000c10112c */
[----:B------:R-:W-:Y:S05]  /*3f50*/  @P5 BRA `(.L_x_104) ;  /* 0x00000000000c5947 */ /* 0x000fea0003800000 */
[----:B------:R-:W5:Y:S02]  /*3f60*/  LDG.E.U8 R146, desc[UR44][R12.64+0x28] ;  /* 0x0000282c0c927981 */ /* 0x000f64000c1e1100 */
[----:B-----5:R-:W-:-:S05]  /*3f70*/  PRMT R96, R146, 0x8880, RZ ;  /* 0x0000888092607816 */ /* 0x020fca00000000ff */
[----:B------:R-:W-:-:S07]  /*3f80*/  IMAD R19, R96, R139, RZ ;  /* 0x0000008b60137224 */ /* 0x000fce00078e02ff */
.L_x_104:
[----:B------:R-:W-:Y:S05]  /*3f90*/  BSYNC B1 ;  /* 0x0000000000017941 */ /* 0x000fea0003800000 */
.L_x_103:
        /* <DEDUP_REMOVED lines=9> */
.L_x_106:
[----:B------:R-:W-:Y:S05]  /*4030*/  BSYNC B1 ;  /* 0x0000000000017941 */ /* 0x000fea0003800000 */
.L_x_105:
[----:B------:R-:W-:Y:S01]  /*4040*/  @!P4 IMAD R101, R101, R138, R19 ;  /* 0x0000008a6565c224 */ /* 0x000fe200078e0213 */
[----:B------:R-:W-:Y:S04]  /*4050*/  BSSY B1, `(.L_x_107) ;  /* 0x0000006000017945 */ /* 0x000fe80003800000 */
[----:B------:R0:W-:Y:S01]  /*4060*/  @!P4 STG.E.U8 desc[UR44][R4.64+0x29], R101 ;  /* 0x000029650400c986 */ /* 0x0001e2000c10112c */
[----:B------:R-:W-:Y:S05]  /*4070*/  @P5 BRA `(.L_x_108) ;  /* 0x00000000000c5947 */ /* 0x000fea0003800000 */
[----:B------:R-:W5:Y:S02]  /*4080*/  LDG.E.U8 R146, desc[UR44][R14.64+0x28] ;  /* 0x0000282c0e927981 */ /* 0x000f64000c1e1100 */
[----:B-----5:R-:W-:-:S05]  /*4090*/  PRMT R96, R146, 0x8880, RZ ;  /* 0x0000888092607816 */ /* 0x020fca00000000ff */
[----:B------:R-:W-:-:S07]  /*40a0*/  IMAD R19, R96, R139, RZ ;  /* 0x0000008b60137224 */ /* 0x000fce00078e02ff */
.L_x_108:
[----:B------:R-:W-:Y:S05]  /*40b0*/  BSYNC B1 ;  /* 0x0000000000017941 */ /* 0x000fea0003800000 */
.L_x_107:
        /* <DEDUP_REMOVED lines=9> */
.L_x_110:
[----:B------:R-:W-:Y:S05]  /*4150*/  BSYNC B1 ;  /* 0x0000000000017941 */ /* 0x000fea0003800000 */
.L_x_109:
[----:B------:R-:W-:Y:S01]  /*4160*/  @!P4 IMAD R103, R103, R138, R19 ;  /* 0x0000008a6767c224 */ /* 0x000fe200078e0213 */
[----:B------:R-:W-:Y:S04]  /*4170*/  BSSY B1, `(.L_x_111) ;  /* 0x0000006000017945 */ /* 0x000fe80003800000 */
[----:B------:R0:W-:Y:S01]  /*4180*/  @!P4 STG.E.U8 desc[UR44][R6.64+0x29], R103 ;  /* 0x000029670600c986 */ /* 0x0001e2000c10112c */
[----:B------:R-:W-:Y:S05]  /*4190*/  @P5 BRA `(.L_x_112) ;  /* 0x00000000000c5947 */ /* 0x000fea0003800000 */
[----:B------:R-:W5:Y:S02]  /*41a0*/  LDG.E.U8 R146, desc[UR44][R20.64+0x20] ;  /* 0x0000202c14927981 */ /* 0x000f64000c1e1100 */
[----:B-----5:R-:W-:-:S05]  /*41b0*/  PRMT R96, R146, 0x8880, RZ ;  /* 0x0000888092607816 */ /* 0x020fca00000000ff */
[----:B------:R-:W-:-:S07]  /*41c0*/  IMAD R19, R96, R139, RZ ;  /* 0x0000008b60137224 */ /* 0x000fce00078e02ff */
.L_x_112:
[----:B------:R-:W-:Y:S05]  /*41d0*/  BSYNC B1 ;  /* 0x0000000000017941 */ /* 0x000fea0003800000 */
.L_x_111:
        /* <DEDUP_REMOVED lines=9> */
.L_x_114:
[----:B------:R-:W-:Y:S05]  /*4270*/  BSYNC B1 ;  /* 0x0000000000017941 */ /* 0x000fea0003800000 */
.L_x_113:
[----:B------:R-:W-:Y:S01]  /*4280*/  @!P4 IMAD R89, R89, R138, R19 ;  /* 0x0000008a5959c224 */ /* 0x000fe200078e0213 */
[----:B------:R-:W-:Y:S04]  /*4290*/  BSSY B1, `(.L_x_115) ;  /* 0x0000006000017945 */ /* 0x000fe80003800000 */
[----:B------:R0:W-:Y:S01]  /*42a0*/  @!P4 STG.E.U8 desc[UR44][R10.64+0x21], R89 ;  /* 0x000021590a00c986 */ /* 0x0001e2000c10112c */
[----:B------:R-:W-:Y:S05]  /*42b0*/  @P5 BRA `(.L_x_116) ;  /* 0x00000000000c5947 */ /* 0x000fea0003800000 */
[----:B------:R-:W5:Y:S02]  /*42c0*/  LDG.E.U8 R146, desc[UR44][R22.64+0x20] ;  /* 0x0000202c16927981 */ /* 0x000f64000c1e1100 */
[----:B-----5:R-:W-:-:S05]  /*42d0*/  PRMT R88, R146, 0x8880, RZ ;  /* 0x0000888092587816 */ /* 0x020fca00000000ff */
[----:B------:R-:W-:-:S07]  /*42e0*/  IMAD R19, R88, R139, RZ ;  /* 0x0000008b58137224 */ /* 0x000fce00078e02ff */
.L_x_116:
[----:B------:R-:W-:Y:S05]  /*42f0*/  BSYNC B1 ;  /* 0x0000000000017941 */ /* 0x000fea0003800000 */
.L_x_115:
        /* <DEDUP_REMOVED lines=9> */
.L_x_118:
[----:B------:R-:W-:Y:S05]  /*4390*/  BSYNC B1 ;  /* 0x0000000000017941 */ /* 0x000fea0003800000 */
.L_x_117:
[----:B------:R-:W-:Y:S01]  /*43a0*/  @!P4 IMAD R91, R91, R138, R19 ;  /* 0x0000008a5b5bc224 */ /* 0x000fe200078e0213 */
[----:B------:R-:W-:Y:S04]  /*43b0*/  BSSY B1, `(.L_x_119) ;  /* 0x0000006000017945 */ /* 0x000fe80003800000 */
[----:B------:R0:W-:Y:S01]  /*43c0*/  @!P4 STG.E.U8 desc[UR44][R8.64+0x21], R91 ;  /* 0x0000215b0800c986 */ /* 0x0001e2000c10112c */
[----:B------:R-:W-:Y:S05]  /*43d0*/  @P5 BRA `(.L_x_120) ;  /* 0x00000000000c5947 */ /* 0x000fea0003800000 */
[----:B------:R-:W5:Y:S02]  /*43e0*/  LDG.E.U8 R146, desc[UR44][R20.64+0x28] ;  /* 0x0000282c14927981 */ /* 0x000f64000c1e1100 */
[----:B-----5:R-:W-:-:S05]  /*43f0*/  PRMT R88, R146, 0x8880, RZ ;  /* 0x0000888092587816 */ /* 0x020fca00000000ff */
[----:B------:R-:W-:-:S07]  /*4400*/  IMAD R19, R88, R139, RZ ;  /* 0x0000008b58137224 */ /* 0x000fce00078e02ff */
.L_x_120:
[----:B------:R-:W-:Y:S05]  /*4410*/  BSYNC B1 ;  /* 0x0000000000017941 */ /* 0x000fea0003800000 */
.L_x_119:
        /* <DEDUP_REMOVED lines=9> */
.L_x_122:
[----:B------:R-:W-:Y:S05]  /*44b0*/  BSYNC B1 ;  /* 0x0000000000017941 */ /* 0x000fea0003800000 */
.L_x_121:
[----:B------:R-:W-:Y:S01]  /*44c0*/  @!P4 IMAD R93, R93, R138, R19 ;  /* 0x0000008a5d5dc224 */ /* 0x000fe200078e0213 */
[----:B------:R-:W-:Y:S04]  /*44d0*/  BSSY B1, `(.L_x_123) ;  /* 0x0000006000017945 */ /* 0x000fe80003800000 */
[----:B------:R0:W-:Y:S01]  /*44e0*/  @!P4 STG.E.U8 desc[UR44][R10.64+0x29], R93 ;  /* 0x0000295d0a00c986 */ /* 0x0001e2000c10112c */
[----:B------:R-:W-:Y:S05]  /*44f0*/  @P5 BRA `(.L_x_124) ;  /* 0x00000000000c5947 */ /* 0x000fea0003800000 */
[----:B------:R-:W5:Y:S02]  /*4500*/  LDG.E.U8 R146, desc[UR44][R22.64+0x28] ;  /* 0x0000282c16927981 */ /* 0x000f64000c1e1100 */
[----:B-----5:R-:W-:-:S05]  /*4510*/  PRMT R88, R146, 0x8880, RZ ;  /* 0x0000888092587816 */ /* 0x020fca00000000ff */
[----:B------:R-:W-:-:S07]  /*4520*/  IMAD R19, R88, R139, RZ ;  /* 0x0000008b58137224 */ /* 0x000fce00078e02ff */
.L_x_124:
[----:B------:R-:W-:Y:S05]  /*4530*/  BSYNC B1 ;  /* 0x0000000000017941 */ /* 0x000fea0003800000 */
.L_x_123:
        /* <DEDUP_REMOVED lines=9> */
.L_x_126:
[----:B------:R-:W-:Y:S05]  /*45d0*/  BSYNC B1 ;  /* 0x0000000000017941 */ /* 0x000fea0003800000 */
.L_x_125:
[----:B------:R-:W-:Y:S01]  /*45e0*/  @!P4 IMAD R95, R95, R138, R19 ;  /* 0x0000008a5f5fc224 */ /* 0x000fe200078e0213 */
[----:B------:R-:W-:Y:S04]  /*45f0*/  BSSY B1, `(.L_x_127) ;  /* 0x0000006000017945 */ /* 0x000fe80003800000 */
[----:B------:R0:W-:Y:S01]  /*4600*/  @!P4 STG.E.U8 desc[UR44][R8.64+0x29], R95 ;  /* 0x0000295f0800c986 */ /* 0x0001e2000c10112c */
[----:B------:R-:W-:Y:S05]  /*4610*/  @P5 BRA `(.L_x_128) ;  /* 0x00000000000c5947 */ /* 0x000fea0003800000 */
[----:B------:R-:W5:Y:S02]  /*4620*/  LDG.E.U8 R146, desc[UR44][R12.64+0x30] ;  /* 0x0000302c0c927981 */ /* 0x000f64000c1e1100 */
[----:B-----5:R-:W-:-:S05]  /*4630*/  PRMT R88, R146, 0x8880, RZ ;  /* 0x0000888092587816 */ /* 0x020fca00000000ff */
[----:B------:R-:W-:-:S07]  /*4640*/  IMAD R19, R88, R139, RZ ;  /* 0x0000008b58137224 */ /* 0x000fce00078e02ff */
.L_x_128:
[----:B------:R-:W-:Y:S05]  /*4650*/  BSYNC B1 ;  /* 0x0000000000017941 */ /* 0x000fea0003800000 */
.L_x_127:
        /* <DEDUP_REMOVED lines=9> */
.L_x_130:
[----:B------:R-:W-:Y:S05]  /*46f0*/  BSYNC B1 ;  /* 0x0000000000017941 */ /* 0x000fea0003800000 */
.L_x_129:
[----:B------:R-:W-:Y:S01]  /*4700*/  @!P4 IMAD R81, R81, R138, R19 ;  /* 0x0000008a5151c224 */ /* 0x000fe200078e0213 */
[----:B------:R-:W-:Y:S04]  /*4710*/  BSSY B1, `(.L_x_131) ;  /* 0x0000006000017945 */ /* 0x000fe80003800000 */
[----:B------:R0:W-:Y:S01]  /*4720*/  @!P4 STG.E.U8 desc[UR44][R4.64+0x31], R81 ;  /* 0x000031510400c986 */ /* 0x0001e2000c10112c */
[----:B------:R-:W-:Y:S05]  /*4730*/  @P5 BRA `(.L_x_132) ;  /* 0x00000000000c5947 */ /* 0x000fea0003800000 */
[----:B------:R-:W5:Y:S02]  /*4740*/  LDG.E.U8 R146, desc[UR44][R14.64+0x30] ;  /* 0x0000302c0e927981 */ /* 0x000f64000c1e1100 */
[----:B-----5:R-:W-:-:S05]  /*4750*/  PRMT R80, R146, 0x8880, RZ ;  /* 0x0000888092507816 */ /* 0x020fca00000000ff */
[----:B------:R-:W-:-:S07]  /*4760*/  IMAD R19, R80, R139, RZ ;  /* 0x0000008b50137224 */ /* 0x000fce00078e02ff */
.L_x_132:
[----:B------:R-:W-:Y:S05]  /*4770*/  BSYNC B1 ;  /* 0x0000000000017941 */ /* 0x000fea0003800000 */
.L_x_131:
        /* <DEDUP_REMOVED lines=9> */
.L_x_134:
[----:B------:R-:W-:Y:S05]  /*4810*/  BSYNC B1 ;  /* 0x0000000000017941 */ /* 0x000fea0003800000 */
.L_x_133:
[----:B------:R-:W-:Y:S01]  /*4820*/  @!P4 IMAD R83, R83, R138, R19 ;  /* 0x0000008a5353c224 */ /* 0x000fe200078e0213 */
[----:B------:R-:W-:Y:S04]  /*4830*/  BSSY B1, `(.L_x_135) ;  /* 0x0000006000017945 */ /* 0x000fe80003800000 */
[----:B------:R0:W-:Y:S01]  /*4840*/  @!P4 STG.E.U8 desc[UR44][R6.64+0x31], R83 ;  /* 0x000031530600c986 */ /* 0x0001e2000c10112c */
[----:B------:R-:W-:Y:S05]  /*4850*/  @P5 BRA `(.L_x_136) ;  /* 0x00000000000c5947 */ /* 0x000fea0003800000 */
[----:B------:R-:W5:Y:S02]  /*4860*/  LDG.E.U8 R146, desc[UR44][R12.64+0x38] ;  /* 0x0000382c0c927981 */ /* 0x000f64000c1e1100 */
[----:B-----5:R-:W-:-:S05]  /*4870*/  PRMT R80, R146, 0x8880, RZ ;  /* 0x0000888092507816 */ /* 0x020fca00000000ff */
[----:B------:R-:W-:-:S07]  /*4880*/  IMAD R19, R80, R139, RZ ;  /* 0x0000008b50137224 */ /* 0x000fce00078e02ff */
.L_x_136:
[----:B------:R-:W-:Y:S05]  /*4890*/  BSYNC B1 ;  /* 0x0000000000017941 */ /* 0x000fea0003800000 */
.L_x_135:
        /* <DEDUP_REMOVED lines=9> */
.L_x_138:
[----:B------:R-:W-:Y:S05]  /*4930*/  BSYNC B1 ;  /* 0x0000000000017941 */ /* 0x000fea0003800000 */
.L_x_137:
[----:B------:R-:W-:Y:S01]  /*4940*/  @!P4 IMAD R85, R85, R138, R19 ;  /* 0x0000008a5555c224 */ /* 0x000fe200078e0213 */
[----:B------:R-:W-:Y:S04]  /*4950*/  BSSY B1, `(.L_x_139) ;  /* 0x0000006000017945 */ /* 0x000fe80003800000 */
[----:B------:R0:W-:Y:S01]  /*4960*/  @!P4 STG.E.U8 desc[UR44][R4.64+0x39], R85 ;  /* 0x000039550400c986 */ /* 0x0001e2000c10112c */
[----:B------:R-:W-:Y:S05]  /*4970*/  @P5 BRA `(.L_x_140) ;  /* 0x00000000000c5947 */ /* 0x000fea0003800000 */
[----:B------:R-:W5:Y:S02]  /*4980*/  LDG.E.U8 R146, desc[UR44][R14.64+0x38] ;  /* 0x0000382c0e927981 */ /* 0x000f64000c1e1100 */
[----:B-----5:R-:W-:-:S05]  /*4990*/  PRMT R80, R146, 0x8880, RZ ;  /* 0x0000888092507816 */ /* 0x020fca00000000ff */
[----:B------:R-:W-:-:S07]  /*49a0*/  IMAD R19, R80, R139, RZ ;  /* 0x0000008b50137224 */ /* 0x000fce00078e02ff */
.L_x_140:
[----:B------:R-:W-:Y:S05]  /*49b0*/  BSYNC B1 ;  /* 0x0000000000017941 */ /* 0x000fea0003800000 */
.L_x_139:
        /* <DEDUP_REMOVED lines=9> */
.L_x_142:
[----:B------:R-:W-:Y:S05]  /*4a50*/  BSYNC B1 ;  /* 0x0000000000017941 */ /* 0x000fea0003800000 */
.L_x_141:
[----:B------:R-:W-:Y:S01]  /*4a60*/  @!P4 IMAD R87, R87, R138, R19 ;  /* 0x0000008a5757c224 */ /* 0x000fe200078e0213 */
[----:B------:R-:W-:Y:S04]  /*4a70*/  BSSY B1, `(.L_x_143) ;  /* 0x0000006000017945 */ /* 0x000fe80003800000 */
[----:B------:R0:W-:Y:S01]  /*4a80*/  @!P4 STG.E.U8 desc[UR44][R6.64+0x39], R87 ;  /* 0x000039570600c986 */ /* 0x0001e2000c10112c */
[----:B------:R-:W-:Y:S05]  /*4a90*/  @P5 BRA `(.L_x_144) ;  /* 0x00000000000c5947 */ /* 0x000fea0003800000 */
[----:B------:R-:W5:Y:S02]  /*4aa0*/  LDG.E.U8 R146, desc[UR44][R20.64+0x30] ;  /* 0x0000302c14927981 */ /* 0x000f64000c1e1100 */
[----:B-----5:R-:W-:-:S05]  /*4ab0*/  PRMT R80, R146, 0x8880, RZ ;  /* 0x0000888092507816 */ /* 0x020fca00000000ff */
[----:B------:R-:W-:-:S07]  /*4ac0*/  IMAD R19, R80, R139, RZ ;  /* 0x0000008b50137224 */ /* 0x000fce00078e02ff */
.L_x_144:
[----:B------:R-:W-:Y:S05]  /*4ad0*/  BSYNC B1 ;  /* 0x0000000000017941 */ /* 0x000fea0003800000 */
.L_x_143:
        /* <DEDUP_REMOVED lines=9> */
.L_x_146:
[----:B------:R-:W-:Y:S05]  /*4b70*/  BSYNC B1 ;  /* 0x0000000000017941 */ /* 0x000fea0003800000 */
.L_x_145:
[----:B------:R-:W-:Y:S01]  /*4b80*/  @!P4 IMAD R73, R73, R138, R19 ;  /* 0x0000008a4949c224 */ /* 0x000fe200078e0213 */
[----:B------:R-:W-:Y:S04]  /*4b90*/  BSSY B1, `(.L_x_147) ;  /* 0x0000006000017945 */ /* 0x000fe80003800000 */
[----:B------:R0:W-:Y:S01]  /*4ba0*/  @!P4 STG.E.U8 desc[UR44][R10.64+0x31], R73 ;  /* 0x000031490a00c986 */ /* 0x0001e2000c10112c */
[----:B------:R-:W-:Y:S05]  /*4bb0*/  @P5 BRA `(.L_x_148) ;  /* 0x00000000000c5947 */ /* 0x000fea0003800000 */
[----:B------:R-:W5:Y:S02]  /*4bc0*/  LDG.E.U8 R146, desc[UR44][R22.64+0x30] ;  /* 0x0000302c16927981 */ /* 0x000f64000c1e1100 */
[----:B-----5:R-:W-:-:S05]  /*4bd0*/  PRMT R72, R146, 0x8880, RZ ;  /* 0x0000888092487816 */ /* 0x020fca00000000ff */
[----:B------:R-:W-:-:S07]  /*4be0*/  IMAD R19, R72, R139, RZ ;  /* 0x0000008b48137224 */ /* 0x000fce00078e02ff */
.L_x_148:
[----:B------:R-:W-:Y:S05]  /*4bf0*/  BSYNC B1 ;  /* 0x0000000000017941 */ /* 0x000fea0003800000 */
.L_x_147:
        /* <DEDUP_REMOVED lines=9> */
.L_x_150:
[----:B------:R-:W-:Y:S05]  /*4c90*/  BSYNC B1 ;  /* 0x0000000000017941 */ /* 0x000fea0003800000 */
.L_x_149:
[----:B------:R-:W-:Y:S01]  /*4ca0*/  @!P4 IMAD R75, R75, R138, R19 ;  /* 0x0000008a4b4bc224 */ /* 0x000fe200078e0213 */
[----:B------:R-:W-:Y:S04]  /*4cb0*/  BSSY B1, `(.L_x_151) ;  /* 0x0000006000017945 */ /* 0x000fe80003800000 */
[----:B------:R0:W-:Y:S01]  /*4cc0*/  @!P4 STG.E.U8 desc[UR44][R8.64+0x31], R75 ;  /* 0x0000314b0800c986 */ /* 0x0001e2000c10112c */
[----:B------:R-:W-:Y:S05]  /*4cd0*/  @P5 BRA `(.L_x_152) ;  /* 0x00000000000c5947 */ /* 0x000fea0003800000 */
[----:B------:R-:W5:Y:S02]  /*4ce0*/  LDG.E.U8 R146, desc[UR44][R20.64+0x38] ;  /* 0x0000382c14927981 */ /* 0x000f64000c1e1100 */
[----:B-----5:R-:W-:-:S05]  /*4cf0*/  PRMT R72, R146, 0x8880, RZ ;  /* 0x0000888092487816 */ /* 0x020fca00000000ff */
[----:B------:R-:W-:-:S07]  /*4d00*/  IMAD R19, R72, R139, RZ ;  /* 0x0000008b48137224 */ /* 0x000fce00078e02ff */
.L_x_152:
[----:B------:R-:W-:Y:S05]  /*4d10*/  BSYNC B1 ;  /* 0x0000000000017941 */ /* 0x000fea0003800000 */
.L_x_151:
        /* <DEDUP_REMOVED lines=9> */
.L_x_154:
[----:B------:R-:W-:Y:S05]  /*4db0*/  BSYNC B1 ;  /* 0x0000000000017941 */ /* 0x000fea0003800000 */
.L_x_153:
[----:B------:R-:W-:Y:S01]  /*4dc0*/  @!P4 IMAD R77, R77, R138, R19 ;  /* 0x0000008a4d4dc224 */ /* 0x000fe200078e0213 */
[----:B------:R-:W-:Y:S04]  /*4dd0*/  BSSY B1, `(.L_x_155) ;  /* 0x0000006000017945 */ /* 0x000fe80003800000 */
[----:B------:R0:W-:Y:S01]  /*4de0*/  @!P4 STG.E.U8 desc[UR44][R10.64+0x39], R77 ;  /* 0x0000394d0a00c986 */ /* 0x0001e2000c10112c */
[----:B------:R-:W-:Y:S05]  /*4df0*/  @P5 BRA `(.L_x_156) ;  /* 0x00000000000c5947 */ /* 0x000fea0003800000 */
[----:B------:R-:W5:Y:S02]  /*4e00*/  LDG.E.U8 R146, desc[UR44][R22.64+0x38] ;  /* 0x0000382c16927981 */ /* 0x000f64000c1e1100 */
[----:B-----5:R-:W-:-:S05]  /*4e10*/  PRMT R72, R146, 0x8880, RZ ;  /* 0x0000888092487816 */ /* 0x020fca00000000ff */
[----:B------:R-:W-:-:S07]  /*4e20*/  IMAD R19, R72, R139, RZ ;  /* 0x0000008b48137224 */ /* 0x000fce00078e02ff */
.L_x_156:
[----:B------:R-:W-:Y:S05]  /*4e30*/  BSYNC B1 ;  /* 0x0000000000017941 */ /* 0x000fea0003800000 */
.L_x_155:
        /* <DEDUP_REMOVED lines=9> */
.L_x_158:
[----:B------:R-:W-:Y:S05]  /*4ed0*/  BSYNC B1 ;  /* 0x0000000000017941 */ /* 0x000fea0003800000 */
.L_x_157:
[----:B------:R-:W-:Y:S01]  /*4ee0*/  @!P4 IMAD R79, R79, R138, R19 ;  /* 0x0000008a4f4fc224 */ /* 0x000fe200078e0213 */
[----:B------:R-:W-:Y:S04]  /*4ef0*/  BSSY B1, `(.L_x_159) ;  /* 0x0000006000017945 */ /* 0x000fe80003800000 */
[----:B------:R0:W-:Y:S01]  /*4f00*/  @!P4 STG.E.U8 desc[UR44][R8.64+0x39], R79 ;  /* 0x0000394f0800c986 */ /* 0x0001e2000c10112c */
[----:B------:R-:W-:Y:S05]  /*4f10*/  @P5 BRA `(.L_x_160) ;  /* 0x00000000000c5947 */ /* 0x000fea0003800000 */
[----:B------:R-:W5:Y:S02]  /*4f20*/  LDG.E.U8 R146, desc[UR44][R12.64+0x40] ;  /* 0x0000402c0c927981 */ /* 0x000f64000c1e1100 */
[----:B-----5:R-:W-:-:S05]  /*4f30*/  PRMT R72, R146, 0x8880, RZ ;  /* 0x0000888092487816 */ /* 0x020fca00000000ff */
[----:B------:R-:W-:-:S07]  /*4f40*/  IMAD R19, R72, R139, RZ ;  /* 0x0000008b48137224 */ /* 0x000fce00078e02ff */
.L_x_160:
[----:B------:R-:W-:Y:S05]  /*4f50*/  BSYNC B1 ;  /* 0x0000000000017941 */ /* 0x000fea0003800000 */
.L_x_159:
        /* <DEDUP_REMOVED lines=9> */
.L_x_162:
[----:B------:R-:W-:Y:S05]  /*4ff0*/  BSYNC B1 ;  /* 0x0000000000017941 */ /* 0x000fea0003800000 */
.L_x_161:
[----:B------:R-:W-:Y:S01]  /*5000*/  @!P4 IMAD R65, R65, R138, R19 ;  /* 0x0000008a4141c224 */ /* 0x000fe200078e0213 */
[----:B------:R-:W-:Y:S04]  /*5010*/  BSSY B1, `(.L_x_163) ;  /* 0x0000006000017945 */ /* 0x000fe80003800000 */
[----:B------:R0:W-:Y:S01]  /*5020*/  @!P4 STG.E.U8 desc[UR44][R4.64+0x41], R65 ;  /* 0x000041410400c986 */ /* 0x0001e2000c10112c */
[----:B------:R-:W-:Y:S05]  /*5030*/  @P5 BRA `(.L_x_164) ;  /* 0x00000000000c5947 */ /* 0x000fea0003800000 */
[----:B------:R-:W5:Y:S02]  /*5040*/  LDG.E.U8 R146, desc[UR44][R14.64+0x40] ;  /* 0x0000402c0e927981 */ /* 0x000f64000c1e1100 */
[----:B-----5:R-:W-:-:S05]  /*5050*/  PRMT R64, R146, 0x8880, RZ ;  /* 0x0000888092407816 */ /* 0x020fca00000000ff */
[----:B------:R-:W-:-:S07]  /*5060*/  IMAD R19, R64, R139, RZ ;  /* 0x0000008b40137224 */ /* 0x000fce00078e02ff */
.L_x_164:
[----:B------:R-:W-:Y:S05]  /*5070*/  BSYNC B1 ;  /* 0x0000000000017941 */ /* 0x000fea0003800000 */
.L_x_163:
        /* <DEDUP_REMOVED lines=9> */
.L_x_166:
[----:B------:R-:W-:Y:S05]  /*5110*/  BSYNC B1 ;  /* 0x0000000000017941 */ /* 0x000fea0003800000 */
.L_x_165:
[----:B------:R-:W-:Y:S01]  /*5120*/  @!P4 IMAD R67, R67, R138, R19 ;  /* 0x0000008a4343c224 */ /* 0x000fe200078e0213 */
[----:B------:R-:W-:Y:S04]  /*5130*/  BSSY B1, `(.L_x_167) ;  /* 0x0000006000017945 */ /* 0x000fe80003800000 */
[----:B------:R0:W-:Y:S01]  /*5140*/  @!P4 STG.E.U8 desc[UR44][R6.64+0x41], R67 ;  /* 0x000041430600c986 */ /* 0x0001e2000c10112c */
[----:B------:R-:W-:Y:S05]  /*5150*/  @P5 BRA `(.L_x_168) ;  /* 0x00000000000c5947 */ /* 0x000fea0003800000 */
[----:B------:R-:W5:Y:S02]  /*5160*/  LDG.E.U8 R146, desc[UR44][R12.64+0x48] ;  /* 0x0000482c0c927981 */ /* 0x000f64000c1e1100 */
[----:B-----5:R-:W-:-:S05]  /*5170*/  PRMT R64, R146, 0x8880, RZ ;  /* 0x0000888092407816 */ /* 0x020fca00000000ff */
[----:B------:R-:W-:-:S07]  /*5180*/  IMAD R19, R64, R139, RZ ;  /* 0x0000008b40137224 */ /* 0x000fce00078e02ff */
.L_x_168:
[----:B------:R-:W-:Y:S05]  /*5190*/  BSYNC B1 ;  /* 0x0000000000017941 */ /* 0x000fea0003800000 */
.L_x_167:
        /* <DEDUP_REMOVED lines=9> */
.L_x_170:
[----:B------:R-:W-:Y:S05]  /*5230*/  BSYNC B1 ;  /* 0x0000000000017941 */ /* 0x000fea0003800000 */
.L_x_169:
[----:B------:R-:W-:Y:S01]  /*5240*/  @!P4 IMAD R69, R69, R138, R19 ;  /* 0x0000008a4545c224 */ /* 0x000fe200078e0213 */
[----:B------:R-:W-:Y:S04]  /*5250*/  BSSY B1, `(.L_x_171) ;  /* 0x0000006000017945 */ /* 0x000fe80003800000 */
[----:B------:R0:W-:Y:S01]  /*5260*/  @!P4 STG.E.U8 desc[UR44][R4.64+0x49], R69 ;  /* 0x000049450400c986 */ /* 0x0001e2000c10112c */
[----:B------:R-:W-:Y:S05]  /*5270*/  @P5 BRA `(.L_x_172) ;  /* 0x00000000000c5947 */ /* 0x000fea0003800000 */
[----:B------:R-:W5:Y:S02]  /*5280*/  LDG.E.U8 R146, desc[UR44][R14.64+0x48] ;  /* 0x0000482c0e927981 */ /* 0x000f64000c1e1100 */
[----:B-----5:R-:W-:-:S05]  /*5290*/  PRMT R64, R146, 0x8880, RZ ;  /* 0x0000888092407816 */ /* 0x020fca00000000ff */
[----:B------:R-:W-:-:S07]  /*52a0*/  IMAD R19, R64, R139, RZ ;  /* 0x0000008b40137224 */ /* 0x000fce00078e02ff */
.L_x_172:
[----:B------:R-:W-:Y:S05]  /*52b0*/  BSYNC B1 ;  /* 0x0000000000017941 */ /* 0x000fea0003800000 */
.L_x_171:
        /* <DEDUP_REMOVED lines=9> */
.L_x_174:
[----:B------:R-:W-:Y:S05]  /*5350*/  BSYNC B1 ;  /* 0x0000000000017941 */ /* 0x000fea0003800000 */
.L_x_173:
[----:B------:R-:W-:Y:S01]  /*5360*/  @!P4 IMAD R71, R71, R138, R19 ;  /* 0x0000008a4747c224 */ /* 0x000fe200078e0213 */
[----:B------:R-:W-:Y:S04]  /*5370*/  BSSY B1, `(.L_x_175) ;  /* 0x0000006000017945 */ /* 0x000fe80003800000 */
[----:B------:R0:W-:Y:S01]  /*5380*/  @!P4 STG.E.U8 desc[UR44][R6.64+0x49], R71 ;  /* 0x000049470600c986 */ /* 0x0001e2000c10112c */
[----:B------:R-:W-:Y:S05]  /*5390*/  @P5 BRA `(.L_x_176) ;  /* 0x00000000000c5947 */ /* 0x000fea0003800000 */
[----:B------:R-:W5:Y:S02]  /*53a0*/  LDG.E.U8 R146, desc[UR44][R20.64+0x40] ;  /* 0x0000402c14927981 */ /* 0x000f64000c1e1100 */
[----:B-----5:R-:W-:-:S05]  /*53b0*/  PRMT R64, R146, 0x8880, RZ ;  /* 0x0000888092407816 */ /* 0x020fca00000000ff */
[----:B------:R-:W-:-:S07]  /*53c0*/  IMAD R19, R64, R139, RZ ;  /* 0x0000008b40137224 */ /* 0x000fce00078e02ff */
.L_x_176:
[----:B------:R-:W-:Y:S05]  /*53d0*/  BSYNC B1 ;  /* 0x0000000000017941 */ /* 0x000fea0003800000 */
.L_x_175:
        /* <DEDUP_REMOVED lines=9> */
.L_x_178:
[----:B------:R-:W-:Y:S05]  /*5470*/  BSYNC B1 ;  /* 0x0000000000017941 */ /* 0x000fea0003800000 */
.L_x_177:
[----:B------:R-:W-:Y:S01]  /*5480*/  @!P4 IMAD R57, R57, R138, R19 ;  /* 0x0000008a3939c224 */ /* 0x000fe200078e0213 */
[----:B------:R-:W-:Y:S04]  /*5490*/  BSSY B1, `(.L_x_179) ;  /* 0x0000006000017945 */ /* 0x000fe80003800000 */
[----:B------:R0:W-:Y:S01]  /*54a0*/  @!P4 STG.E.U8 desc[UR44][R10.64+0x41], R57 ;  /* 0x000041390a00c986 */ /* 0x0001e2000c10112c */
[----:B------:R-:W-:Y:S05]  /*54b0*/  @P5 BRA `(.L_x_180) ;  /* 0x00000000000c5947 */ /* 0x000fea0003800000 */
[----:B------:R-:W5:Y:S02]  /*54c0*/  LDG.E.U8 R146, desc[UR44][R22.64+0x40] ;  /* 0x0000402c16927981 */ /* 0x000f64000c1e1100 */
[----:B-----5:R-:W-:-:S05]  /*54d0*/  PRMT R56, R146, 0x8880, RZ ;  /* 0x0000888092387816 */ /* 0x020fca00000000ff */
[----:B------:R-:W-:-:S07]  /*54e0*/  IMAD R19, R56, R139, RZ ;  /* 0x0000008b38137224 */ /* 0x000fce00078e02ff */
.L_x_180:
[----:B------:R-:W-:Y:S05]  /*54f0*/  BSYNC B1 ;  /* 0x0000000000017941 */ /* 0x000fea0003800000 */
.L_x_179:
        /* <DEDUP_REMOVED lines=9> */
.L_x_182:
[----:B------:R-:W-:Y:S05]  /*5590*/  BSYNC B1 ;  /* 0x0000000000017941 */ /* 0x000fea0003800000 */
.L_x_181:
[----:B------:R-:W-:Y:S01]  /*55a0*/  @!P4 IMAD R59, R59, R138, R19 ;  /* 0x0000008a3b3bc224 */ /* 0x000fe200078e0213 */
[----:B------:R-:W-:Y:S04]  /*55b0*/  BSSY B1, `(.L_x_183) ;  /* 0x0000006000017945 */ /* 0x000fe80003800000 */
[----:B------:R0:W-:Y:S01]  /*55c0*/  @!P4 STG.E.U8 desc[UR44][R8.64+0x41], R59 ;  /* 0x0000413b0800c986 */ /* 0x0001e2000c10112c */
[----:B------:R-:W-:Y:S05]  /*55d0*/  @P5 BRA `(.L_x_184) ;  /* 0x00000000000c5947 */ /* 0x000fea0003800000 */
[----:B------:R-:W5:Y:S02]  /*55e0*/  LDG.E.U8 R146, desc[UR44][R20.64+0x48] ;  /* 0x0000482c14927981 */ /* 0x000f64000c1e1100 */
[----:B-----5:R-:W-:-:S05]  /*55f0*/  PRMT R56, R146, 0x8880, RZ ;  /* 0x0000888092387816 */ /* 0x020fca00000000ff */
[----:B------:R-:W-:-:S07]  /*5600*/  IMAD R19, R56, R139, RZ ;  /* 0x0000008b38137224 */ /* 0x000fce00078e02ff */
.L_x_184:
[----:B------:R-:W-:Y:S05]  /*5610*/  BSYNC B1 ;  /* 0x0000000000017941 */ /* 0x000fea0003800000 */
.L_x_183:
        /* <DEDUP_REMOVED lines=9> */
.L_x_186:
[----:B------:R-:W-:Y:S05]  /*56b0*/  BSYNC B1 ;  /* 0x0000000000017941 */ /* 0x000fea0003800000 */
.L_x_185:
[----:B------:R-:W-:Y:S01]  /*56c0*/  @!P4 IMAD R61, R61, R138, R19 ;  /* 0x0000008a3d3dc224 */ /* 0x000fe200078e0213 */
[----:B------:R-:W-:Y:S04]  /*56d0*/  BSSY B1, `(.L_x_187) ;  /* 0x0000006000017945 */ /* 0x000fe80003800000 */
[----:B------:R0:W-:Y:S01]  /*56e0*/  @!P4 STG.E.U8 desc[UR44][R10.64+0x49], R61 ;  /* 0x0000493d0a00c986 */ /* 0x0001e2000c10112c */
[----:B------:R-:W-:Y:S05]  /*56f0*/  @P5 BRA `(.L_x_188) ;  /* 0x00000000000c5947 */ /* 0x000fea0003800000 */
[----:B------:R-:W5:Y:S02]  /*5700*/  LDG.E.U8 R146, desc[UR44][R22.64+0x48] ;  /* 0x0000482c16927981 */ /* 0x000f64000c1e1100 */
[----:B-----5:R-:W-:-:S05]  /*5710*/  PRMT R56, R146, 0x8880, RZ ;  /* 0x0000888092387816 */ /* 0x020fca00000000ff */
[----:B------:R-:W-:-:S07]  /*5720*/  IMAD R19, R56, R139, RZ ;  /* 0x0000008b38137224 */ /* 0x000fce00078e02ff */
.L_x_188:
[----:B------:R-:W-:Y:S05]  /*5730*/  BSYNC B1 ;  /* 0x0000000000017941 */ /* 0x000fea0003800000 */
.L_x_187:
        /* <DEDUP_REMOVED lines=9> */
.L_x_190:
[----:B------:R-:W-:Y:S05]  /*57d0*/  BSYNC B1 ;  /* 0x0000000000017941 */ /* 0x000fea0003800000 */
.L_x_189:
[----:B------:R-:W-:Y:S01]  /*57e0*/  @!P4 IMAD R63, R63, R138, R19 ;  /* 0x0000008a3f3fc224 */ /* 0x000fe200078e0213 */
[----:B------:R-:W-:Y:S04]  /*57f0*/  BSSY B1, `(.L_x_191) ;  /* 0x0000006000017945 */ /* 0x000fe80003800000 */
[----:B------:R0:W-:Y:S01]  /*5800*/  @!P4 STG.E.U8 desc[UR44][R8.64+0x49], R63 ;  /* 0x0000493f0800c986 */ /* 0x0001e2000c10112c */
[----:B------:R-:W-:Y:S05]  /*5810*/  @P5 BRA `(.L_x_192) ;  /* 0x00000000000c5947 */ /* 0x000fea0003800000 */
[----:B------:R-:W5:Y:S02]  /*5820*/  LDG.E.U8 R146, desc[UR44][R12.64+0x50] ;  /* 0x0000502c0c927981 */ /* 0x000f64000c1e1100 */
[----:B-----5:R-:W-:-:S05]  /*5830*/  PRMT R56, R146, 0x8880, RZ ;  /* 0x0000888092387816 */ /* 0x020fca00000000ff */
[----:B------:R-:W-:-:S07]  /*5840*/  IMAD R19, R56, R139, RZ ;  /* 0x0000008b38137224 */ /* 0x000fce00078e02ff */
.L_x_192:
[----:B------:R-:W-:Y:S05]  /*5850*/  BSYNC B1 ;  /* 0x0000000000017941 */ /* 0x000fea0003800000 */
.L_x_191:
        /* <DEDUP_REMOVED lines=9> */
.L_x_194:
[----:B------:R-:W-:Y:S05]  /*58f0*/  BSYNC B1 ;  /* 0x0000000000017941 */ /* 0x000fea0003800000 */
.L_x_193:
[----:B------:R-:W-:Y:S01]  /*5900*/  @!P4 IMAD R49, R49, R138, R19 ;  /* 0x0000008a3131c224 */ /* 0x000fe200078e0213 */
[----:B------:R-:W-:Y:S04]  /*5910*/  BSSY B1, `(.L_x_195) ;  /* 0x0000006000017945 */ /* 0x000fe80003800000 */
[----:B------:R0:W-:Y:S01]  /*5920*/  @!P4 STG.E.U8 desc[UR44][R4.64+0x51], R49 ;  /* 0x000051310400c986 */ /* 0x0001e2000c10112c */
[----:B------:R-:W-:Y:S05]  /*5930*/  @P5 BRA `(.L_x_196) ;  /* 0x00000000000c5947 */ /* 0x000fea0003800000 */
[----:B------:R-:W5:Y:S02]  /*5940*/  LDG.E.U8 R146, desc[UR44][R14.64+0x50] ;  /* 0x0000502c0e927981 */ /* 0x000f64000c1e1100 */
[----:B-----5:R-:W-:-:S05]  /*5950*/  PRMT R48, R146, 0x8880, RZ ;  /* 0x0000888092307816 */ /* 0x020fca00000000ff */
[----:B------:R-:W-:-:S07]  /*5960*/  IMAD R19, R48, R139, RZ ;  /* 0x0000008b30137224 */ /* 0x000fce00078e02ff */
.L_x_196:
[----:B------:R-:W-:Y:S05]  /*5970*/  BSYNC B1 ;  /* 0x0000000000017941 */ /* 0x000fea0003800000 */
.L_x_195:
        /* <DEDUP_REMOVED lines=9> */
.L_x_198:
[----:B------:R-:W-:Y:S05]  /*5a10*/  BSYNC B1 ;  /* 0x0000000000017941 */ /* 0x000fea0003800000 */
.L_x_197:
[----:B------:R-:W-:Y:S01]  /*5a20*/  @!P4 IMAD R51, R51, R138, R19 ;  /* 0x0000008a3333c224 */ /* 0x000fe200078e0213 */
[----:B------:R-:W-:Y:S04]  /*5a30*/  BSSY B1, `(.L_x_199) ;  /* 0x0000006000017945 */ /* 0x000fe80003800000 */
[----:B------:R0:W-:Y:S01]  /*5a40*/  @!P4 STG.E.U8 desc[UR44][R6.64+0x51], R51 ;  /* 0x000051330600c986 */ /* 0x0001e2000c10112c */
[----:B------:R-:W-:Y:S05]  /*5a50*/  @P5 BRA `(.L_x_200) ;  /* 0x00000000000c5947 */ /* 0x000fea0003800000 */
[----:B------:R-:W5:Y:S02]  /*5a60*/  LDG.E.U8 R146, desc[UR44][R12.64+0x58] ;  /* 0x0000582c0c927981 */ /* 0x000f64000c1e1100 */
[----:B-----5:R-:W-:-:S05]  /*5a70*/  PRMT R48, R146, 0x8880, RZ ;  /* 0x0000888092307816 */ /* 0x020fca00000000ff */
[----:B------:R-:W-:-:S07]  /*5a80*/  IMAD R19, R48, R139, RZ ;  /* 0x0000008b30137224 */ /* 0x000fce00078e02ff */
.L_x_200:
[----:B------:R-:W-:Y:S05]  /*5a90*/  BSYNC B1 ;  /* 0x0000000000017941 */ /* 0x000fea0003800000 */
.L_x_199:
        /* <DEDUP_REMOVED lines=9> */
.L_x_202:
[----:B------:R-:W-:Y:S05]  /*5b30*/  BSYNC B1 ;  /* 0x0000000000017941 */ /* 0x000fea0003800000 */
.L_x_201:
[----:B------:R-:W-:Y:S01]  /*5b40*/  @!P4 IMAD R53, R53, R138, R19 ;  /* 0x0000008a3535c224 */ /* 0x000fe200078e0213 */
[----:B------:R-:W-:Y:S04]  /*5b50*/  BSSY B1, `(.L_x_203) ;  /* 0x0000006000017945 */ /* 0x000fe80003800000 */
[----:B------:R0:W-:Y:S01]  /*5b60*/  @!P4 STG.E.U8 desc[UR44][R4.64+0x59], R53 ;  /* 0x000059350400c986 */ /* 0x0001e2000c10112c */
[----:B------:R-:W-:Y:S05]  /*5b70*/  @P5 BRA `(.L_x_204) ;  /* 0x00000000000c5947 */ /* 0x000fea0003800000 */
[----:B------:R-:W5:Y:S02]  /*5b80*/  LDG.E.U8 R146, desc[UR44][R14.64+0x58] ;  /* 0x0000582c0e927981 */ /* 0x000f64000c1e1100 */
[----:B-----5:R-:W-:-:S05]  /*5b90*/  PRMT R48, R146, 0x8880, RZ ;  /* 0x0000888092307816 */ /* 0x020fca00000000ff */
[----:B------:R-:W-:-:S07]  /*5ba0*/  IMAD R19, R48, R139, RZ ;  /* 0x0000008b30137224 */ /* 0x000fce00078e02ff */
.L_x_204:
[----:B------:R-:W-:Y:S05]  /*5bb0*/  BSYNC B1 ;  /* 0x0000000000017941 */ /* 0x000fea0003800000 */
.L_x_203:
        /* <DEDUP_REMOVED lines=9> */
.L_x_206:
[----:B------:R-:W-:Y:S05]  /*5c50*/  BSYNC B1 ;  /* 0x0000000000017941 */ /* 0x000fea0003800000 */
.L_x_205:
[----:B------:R-:W-:Y:S01]  /*5c60*/  @!P4 IMAD R55, R55, R138, R19 ;  /* 0x0000008a3737c224 */ /* 0x000fe200078e0213 */
[----:B------:R-:W-:Y:S04]  /*5c70*/  BSSY B1, `(.L_x_207) ;  /* 0x0000006000017945 */ /* 0x000fe80003800000 */
[----:B------:R0:W-:Y:S01]  /*5c80*/  @!P4 STG.E.U8 desc[UR44][R6.64+0x59], R55 ;  /* 0x000059370600c986 */ /* 0x0001e2000c10112c */
[----:B------:R-:W-:Y:S05]  /*5c90*/  @P5 BRA `(.L_x_208) ;  /* 0x00000000000c5947 */ /* 0x000fea0003800000 */
[----:B------:R-:W5:Y:S02]  /*5ca0*/  LDG.E.U8 R146, desc[UR44][R20.64+0x50] ;  /* 0x0000502c14927981 */ /* 0x000f64000c1e1100 */
[----:B-----5:R-:W-:-:S05]  /*5cb0*/  PRMT R48, R146, 0x8880, RZ ;  /* 0x0000888092307816 */ /* 0x020fca00000000ff */
[----:B------:R-:W-:-:S07]  /*5cc0*/  IMAD R19, R48, R139, RZ ;  /* 0x0000008b30137224 */ /* 0x000fce00078e02ff */
.L_x_208:
[----:B------:R-:W-:Y:S05]  /*5cd0*/  BSYNC B1 ;  /* 0x0000000000017941 */ /* 0x000fea0003800000 */
.L_x_207:
        /* <DEDUP_REMOVED lines=9> */
.L_x_210:
[----:B------:R-:W-:Y:S05]  /*5d70*/  BSYNC B1 ;  /* 0x0000000000017941 */ /* 0x000fea0003800000 */
.L_x_209:
[----:B------:R-:W-:Y:S01]  /*5d80*/  @!P4 IMAD R41, R41, R138, R19 ;  /* 0x0000008a2929c224 */ /* 0x000fe200078e0213 */
[----:B------:R-:W-:Y:S04]  /*5d90*/  BSSY B1, `(.L_x_211) ;  /* 0x0000006000017945 */ /* 0x000fe80003800000 */
[----:B------:R0:W-:Y:S01]  /*5da0*/  @!P4 STG.E.U8 desc[UR44][R10.64+0x51], R41 ;  /* 0x000051290a00c986 */ /* 0x0001e2000c10112c */
[----:B------:R-:W-:Y:S05]  /*5db0*/  @P5 BRA `(.L_x_212) ;  /* 0x00000000000c5947 */ /* 0x000fea0003800000 */
[----:B------:R-:W5:Y:S02]  /*5dc0*/  LDG.E.U8 R146, desc[UR44][R22.64+0x50] ;  /* 0x0000502c16927981 */ /* 0x000f64000c1e1100 */
[----:B-----5:R-:W-:-:S05]  /*5dd0*/  PRMT R40, R146, 0x8880, RZ ;  /* 0x0000888092287816 */ /* 0x020fca00000000ff */
[----:B------:R-:W-:-:S07]  /*5de0*/  IMAD R19, R40, R139, RZ ;  /* 0x0000008b28137224 */ /* 0x000fce00078e02ff */
.L_x_212:
[----:B------:R-:W-:Y:S05]  /*5df0*/  BSYNC B1 ;  /* 0x0000000000017941 */ /* 0x000fea0003800000 */
.L_x_211:
        /* <DEDUP_REMOVED lines=9> */
.L_x_214:
[----:B------:R-:W-:Y:S05]  /*5e90*/  BSYNC B1 ;  /* 0x0000000000017941 */ /* 0x000fea0003800000 */
.L_x_213:
[----:B------:R-:W-:Y:S01]  /*5ea0*/  @!P4 IMAD R43, R43, R138, R19 ;  /* 0x0000008a2b2bc224 */ /* 0x000fe200078e0213 */
[----:B------:R-:W-:Y:S04]  /*5eb0*/  BSSY B1, `(.L_x_215) ;  /* 0x0000006000017945 */ /* 0x000fe80003800000 */
[----:B------:R0:W-:Y:S01]  /*5ec0*/  @!P4 STG.E.U8 desc[UR44][R8.64+0x51], R43 ;  /* 0x0000512b0800c986 */ /* 0x0001e2000c10112c */
[----:B------:R-:W-:Y:S05]  /*5ed0*/  @P5 BRA `(.L_x_216) ;  /* 0x00000000000c5947 */ /* 0x000fea0003800000 */
[----:B------:R-:W5:Y:S02]  /*5ee0*/  LDG.E.U8 R146, desc[UR44][R20.64+0x58] ;  /* 0x0000582c14927981 */ /* 0x000f64000c1e1100 */
[----:B-----5:R-:W-:-:S05]  /*5ef0*/  PRMT R40, R146, 0x8880, RZ ;  /* 0x0000888092287816 */ /* 0x020fca00000000ff */
[----:B------:R-:W-:-:S07]  /*5f00*/  IMAD R19, R40, R139, RZ ;  /* 0x0000008b28137224 */ /* 0x000fce00078e02ff */
.L_x_216:
[----:B------:R-:W-:Y:S05]  /*5f10*/  BSYNC B1 ;  /* 0x0000000000017941 */ /* 0x000fea0003800000 */
.L_x_215:
        /* <DEDUP_REMOVED lines=9> */
.L_x_218:
[----:B------:R-:W-:Y:S05]  /*5fb0*/  BSYNC B1 ;  /* 0x0000000000017941 */ /* 0x000fea0003800000 */
.L_x_217:
[----:B------:R-:W-:Y:S01]  /*5fc0*/  @!P4 IMAD R45, R45, R138, R19 ;  /* 0x0000008a2d2dc224 */ /* 0x000fe200078e0213 */
[----:B------:R-:W-:Y:S04]  /*5fd0*/  BSSY B1, `(.L_x_219) ;  /* 0x0000006000017945 */ /* 0x000fe80003800000 */
[----:B------:R0:W-:Y:S01]  /*5fe0*/  @!P4 STG.E.U8 desc[UR44][R10.64+0x59], R45 ;  /* 0x0000592d0a00c986 */ /* 0x0001e2000c10112c */
[----:B------:R-:W-:Y:S05]  /*5ff0*/  @P5 BRA `(.L_x_220) ;  /* 0x00000000000c5947 */ /* 0x000fea0003800000 */
[----:B------:R-:W5:Y:S02]  /*6000*/  LDG.E.U8 R146, desc[UR44][R22.64+0x58] ;  /* 0x0000582c16927981 */ /* 0x000f64000c1e1100 */
[----:B-----5:R-:W-:-:S05]  /*6010*/  PRMT R40, R146, 0x8880, RZ ;  /* 0x0000888092287816 */ /* 0x020fca00000000ff */
[----:B------:R-:W-:-:S07]  /*6020*/  IMAD R19, R40, R139, RZ ;  /* 0x0000008b28137224 */ /* 0x000fce00078e02ff */
.L_x_220:
[----:B------:R-:W-:Y:S05]  /*6030*/  BSYNC B1 ;  /* 0x0000000000017941 */ /* 0x000fea0003800000 */
.L_x_219:
        /* <DEDUP_REMOVED lines=9> */
.L_x_222:
[----:B------:R-:W-:Y:S05]  /*60d0*/  BSYNC B1 ;  /* 0x0000000000017941 */ /* 0x000fea0003800000 */
.L_x_221:
[----:B------:R-:W-:Y:S01]  /*60e0*/  @!P4 IMAD R47, R47, R138, R19 ;  /* 0x0000008a2f2fc224 */ /* 0x000fe200078e0213 */
[----:B------:R-:W-:Y:S04]  /*60f0*/  BSSY B1, `(.L_x_223) ;  /* 0x0000006000017945 */ /* 0x000fe80003800000 */
[----:B------:R0:W-:Y:S01]  /*6100*/  @!P4 STG.E.U8 desc[UR44][R8.64+0x59], R47 ;  /* 0x0000592f0800c986 */ /* 0x0001e2000c10112c */
[----:B------:R-:W-:Y:S05]  /*6110*/  @P5 BRA `(.L_x_224) ;  /* 0x00000000000c5947 */ /* 0x000fea0003800000 */
[----:B------:R-:W5:Y:S02]  /*6120*/  LDG.E.U8 R146, desc[UR44][R12.64+0x60] ;  /* 0x0000602c0c927981 */ /* 0x000f64000c1e1100 */
[----:B-----5:R-:W-:-:S05]  /*6130*/  PRMT R40, R146, 0x8880, RZ ;  /* 0x0000888092287816 */ /* 0x020fca00000000ff */
[----:B------:R-:W-:-:S07]  /*6140*/  IMAD R19, R40, R139, RZ ;  /* 0x0000008b28137224 */ /* 0x000fce00078e02ff */
.L_x_224:
[----:B------:R-:W-:Y:S05]  /*6150*/  BSYNC B1 ;  /* 0x0000000000017941 */ /* 0x000fea0003800000 */
.L_x_223:
        /* <DEDUP_REMOVED lines=9> */
.L_x_226:
[----:B------:R-:W-:Y:S05]  /*61f0*/  BSYNC B1 ;  /* 0x0000000000017941 */ /* 0x000fea0003800000 */
.L_x_225:
[----:B------:R-:W-:Y:S01]  /*6200*/  @!P4 IMAD R33, R33, R138, R19 ;  /* 0x0000008a2121c224 */ /* 0x000fe200078e0213 */
[----:B------:R-:W-:Y:S04]  /*6210*/  BSSY B1, `(.L_x_227) ;  /* 0x0000006000017945 */ /* 0x000fe80003800000 */
[----:B------:R0:W-:Y:S01]  /*6220*/  @!P4 STG.E.U8 desc[UR44][R4.64+0x61], R33 ;  /* 0x000061210400c986 */ /* 0x0001e2000c10112c */
[----:B------:R-:W-:Y:S05]  /*6230*/  @P5 BRA `(.L_x_228) ;  /* 0x00000000000c5947 */ /* 0x000fea0003800000 */
[----:B------:R-:W5:Y:S02]  /*6240*/  LDG.E.U8 R146, desc[UR44][R14.64+0x60] ;  /* 0x0000602c0e927981 */ /* 0x000f64000c1e1100 */
[----:B-----5:R-:W-:-:S05]  /*6250*/  PRMT R32, R146, 0x8880, RZ ;  /* 0x0000888092207816 */ /* 0x020fca00000000ff */
[----:B------:R-:W-:-:S07]  /*6260*/  IMAD R19, R32, R139, RZ ;  /* 0x0000008b20137224 */ /* 0x000fce00078e02ff */
.L_x_228:
[----:B------:R-:W-:Y:S05]  /*6270*/  BSYNC B1 ;  /* 0x0000000000017941 */ /* 0x000fea0003800000 */
.L_x_227:
[C---:B------:R-:W-:Y:S01]  /*6280*/  ISETP.LT.OR P4, PT, R3.reuse, 0x62, !P0 ;  /* 0x000000620300780c */ /* 0x040fe20004781670 */
[----:B0-----:R-:W-:Y:S01]  /*6290*/  @!P5 IMAD R33, R34, R138, R19 ;  /* 0x0000008a2221d224 */ /* 0x001fe200078e0213 */
[----:B------:R-:W-:Y:S04]  /*62a0*/  BSSY B1, `(.L_x_229) ;  /* 0x0000008000017945 */ /* 0x000fe80003800000 */
[----:B------:R0:W-:Y:S01]  /*62b0*/  @!P5 STG.E.U8 desc[UR44][R6.64+0x60], R33 ;  /* 0x000060210600d986 */ /* 0x0001e2000c10112c */
[C---:B------:R-:W-:Y:S02]  /*62c0*/  ISETP.LT.OR P5, PT, R3.reuse, 0x69, !P3 ;  /* 0x000000690300780c */ /* 0x040fe40005fa1670 */
[----:B------:R-:W-:-:S04]  /*62d0*/  ISETP.LT.OR P3, PT, R3, 0x6a, !P3 ;  /* 0x0000006a0300780c */ /* 0x000fc80005f61670 */
[----:B------:R-:W-:Y:S09]  /*62e0*/  @P4 BRA `(.L_x_230) ;  /* 0x00000000000c4947 */ /* 0x000ff20003800000 */
[----:B------:R-:W5:Y:S02]  /*62f0*/  LDG.E.U8 R146, desc[UR44][R14.64+0x61] ;  /* 0x0000612c0e927981 */ /* 0x000f64000c1e1100 */
[----:B-----5:R-:W-:-:S05]  /*6300*/  PRMT R32, R146, 0x8880, RZ ;  /* 0x0000888092207816 */ /* 0x020fca00000000ff */
[----:B------:R-:W-:-:S07]  /*6310*/  IMAD R19, R32, R139, RZ ;  /* 0x0000008b20137224 */ /* 0x000fce00078e02ff */
.L_x_230:
[----:B------:R-:W-:Y:S05]  /*6320*/  BSYNC B1 ;  /* 0x0000000000017941 */ /* 0x000fea0003800000 */
.L_x_229:
[----:B------:R-:W-:Y:S01]  /*6330*/  @!P4 IMAD R35, R35, R138, R19 ;  /* 0x0000008a2323c224 */ /* 0x000fe200078e0213 */
[----:B------:R-:W-:Y:S04]  /*6340*/  BSSY B1, `(.L_x_231) ;  /* 0x0000006000017945 */ /* 0x000fe80003800000 */
[----:B------:R0:W-:Y:S01]  /*6350*/  @!P4 STG.E.U8 desc[UR44][R6.64+0x61], R35 ;  /* 0x000061230600c986 */ /* 0x0001e2000c10112c */
[----:B------:R-:W-:Y:S05]  /*6360*/  @P5 BRA `(.L_x_232) ;  /* 0x00000000000c5947 */ /* 0x000fea0003800000 */
[----:B------:R-:W5:Y:S02]  /*6370*/  LDG.E.U8 R146, desc[UR44][R12.64+0x68] ;  /* 0x0000682c0c927981 */ /* 0x000f64000c1e1100 */
[----:B-----5:R-:W-:-:S05]  /*6380*/  PRMT R32, R146, 0x8880, RZ ;  /* 0x0000888092207816 */ /* 0x020fca00000000ff */
[----:B------:R-:W-:-:S07]  /*6390*/  IMAD R19, R32, R139, RZ ;  /* 0x0000008b20137224 */ /* 0x000fce00078e02ff */
.L_x_232:
[----:B------:R-:W-:Y:S05]  /*63a0*/  BSYNC B1 ;  /* 0x0000000000017941 */ /* 0x000fea0003800000 */
.L_x_231:
[----:B0-----:R-:W-:Y:S01]  /*63b0*/  @!P5 IMAD R33, R36, R138, R19 ;  /* 0x0000008a2421d224 */ /* 0x001fe200078e0213 */
[----:B------:R-:W-:Y:S04]  /*63c0*/  BSSY B1, `(.L_x_233) ;  /* 0x0000006000017945 */ /* 0x000fe80003800000 */
[----:B------:R0:W-:Y:S01]  /*63d0*/  @!P5 STG.E.U8 desc[UR44][R4.64+0x68], R33 ;  /* 0x000068210400d986 */ /* 0x0001e2000c10112c */
[----:B------:R-:W-:Y:S05]  /*63e0*/  @P3 BRA `(.L_x_234) ;  /* 0x00000000000c3947 */ /* 0x000fea0003800000 */
[----:B------:R-:W5:Y:S02]  /*63f0*/  LDG.E.U8 R146, desc[UR44][R12.64+0x69] ;  /* 0x0000692c0c927981 */ /* 0x000f64000c1e1100 */
[----:B-----5:R-:W-:-:S05]  /*6400*/  PRMT R32, R146, 0x8880, RZ ;  /* 0x0000888092207816 */ /* 0x020fca00000000ff */
[----:B------:R-:W-:-:S07]  /*6410*/  IMAD R19, R32, R139, RZ ;  /* 0x0000008b20137224 */ /* 0x000fce00078e02ff */
.L_x_234:
[----:B------:R-:W-:Y:S05]  /*6420*/  BSYNC B1 ;  /* 0x0000000000017941 */ /* 0x000fea0003800000 */
.L_x_233:
[----:B------:R-:W-:Y:S01]  /*6430*/  ISETP.LT.OR P4, PT, R3, 0x69, !P0 ;  /* 0x000000690300780c */ /* 0x000fe20004781670 */
[----:B------:R-:W-:Y:S01]  /*6440*/  @!P3 IMAD R37, R37, R138, R19 ;  /* 0x0000008a2525b224 */ /* 0x000fe200078e0213 */
[----:B------:R-:W-:Y:S01]  /*6450*/  BSSY B1, `(.L_x_235) ;  /* 0x0000009000017945 */ /* 0x000fe20003800000 */
[C---:B------:R-:W-:Y:S02]  /*6460*/  ISETP.LT.OR P0, PT, R3.reuse, 0x6a, !P0 ;  /* 0x0000006a0300780c */ /* 0x040fe40004701670 */
[C---:B------:R-:W-:Y:S01]  /*6470*/  ISETP.LT.OR P5, PT, R3.reuse, 0x61, !P1 ;  /* 0x000000610300780c */ /* 0x040fe20004fa1670 */
[----:B------:R0:W-:Y:S01]  /*6480*/  @!P3 STG.E.U8 desc[UR44][R4.64+0x69], R37 ;  /* 0x000069250400b986 */ /* 0x0001e2000c10112c */
[----:B------:R-:W-:-:S06]  /*6490*/  ISETP.LT.OR P3, PT, R3, 0x62, !P1 ;  /* 0x000000620300780c */ /* 0x000fcc0004f61670 */
[----:B------:R-:W-:Y:S07]  /*64a0*/  @P4 BRA `(.L_x_236) ;  /* 0x00000000000c4947 */ /* 0x000fee0003800000 */
[----:B------:R-:W0:Y:S02]  /*64b0*/  LDG.E.U8 R146, desc[UR44][R14.64+0x68] ;  /* 0x0000682c0e927981 */ /* 0x000e24000c1e1100 */
[----:B0--3--:R-:W-:-:S05]  /*64c0*/  PRMT R4, R146, 0x8880, RZ ;  /* 0x0000888092047816 */ /* 0x009fca00000000ff */
[----:B------:R-:W-:-:S07]  /*64d0*/  IMAD R19, R4, R139, RZ ;  /* 0x0000008b04137224 */ /* 0x000fce00078e02ff */
.L_x_236:
[----:B------:R-:W-:Y:S05]  /*64e0*/  BSYNC B1 ;  /* 0x0000000000017941 */ /* 0x000fea0003800000 */
.L_x_235:
[----:B0--3--:R-:W-:Y:S01]  /*64f0*/  @!P4 IMAD R5, R38, R138, R19 ;  /* 0x0000008a2605c224 */ /* 0x009fe200078e0213 */
[----:B------:R-:W-:Y:S04]  /*6500*/  BSSY B1, `(.L_x_237) ;  /* 0x0000006000017945 */ /* 0x000fe80003800000 */
[----:B------:R0:W-:Y:S01]  /*6510*/  @!P4 STG.E.U8 desc[UR44][R6.64+0x68], R5 ;  /* 0x000068050600c986 */ /* 0x0001e2000c10112c */
[----:B------:R-:W-:Y:S05]  /*6520*/  @P0 BRA `(.L_x_238) ;  /* 0x00000000000c0947 */ /* 0x000fea0003800000 */
[----:B------:R-:W3:Y:S02]  /*6530*/  LDG.E.U8 R146, desc[UR44][R14.64+0x69] ;  /* 0x0000692c0e927981 */ /* 0x000ee4000c1e1100 */
[----:B---3--:R-:W-:-:S05]  /*6540*/  PRMT R4, R146, 0x8880, RZ ;  /* 0x0000888092047816 */ /* 0x008fca00000000ff */
[----:B------:R-:W-:-:S07]  /*6550*/  IMAD R19, R4, R139, RZ ;  /* 0x0000008b04137224 */ /* 0x000fce00078e02ff */
.L_x_238:
[----:B------:R-:W-:Y:S05]  /*6560*/  BSYNC B1 ;  /* 0x0000000000017941 */ /* 0x000fea0003800000 */
.L_x_237:
[----:B------:R-:W-:Y:S01]  /*6570*/  @!P0 IMAD R39, R39, R138, R19 ;  /* 0x0000008a27278224 */ /* 0x000fe200078e0213 */
[----:B------:R-:W-:Y:S04]  /*6580*/  BSSY B1, `(.L_x_239) ;  /* 0x0000006000017945 */ /* 0x000fe80003800000 */
[----:B------:R3:W-:Y:S01]  /*6590*/  @!P0 STG.E.U8 desc[UR44][R6.64+0x69], R39 ;  /* 0x0000692706008986 */ /* 0x0007e2000c10112c */
[----:B------:R-:W-:Y:S05]  /*65a0*/  @P5 BRA `(.L_x_240) ;  /* 0x00000000000c5947 */ /* 0x000fea0003800000 */
[----:B------:R-:W5:Y:S02]  /*65b0*/  LDG.E.U8 R146, desc[UR44][R20.64+0x60] ;  /* 0x0000602c14927981 */ /* 0x000f64000c1e1100 */
[----:B-----5:R-:W-:-:S05]  /*65c0*/  PRMT R4, R146, 0x8880, RZ ;  /* 0x0000888092047816 */ /* 0x020fca00000000ff */
[----:B------:R-:W-:-:S07]  /*65d0*/  IMAD R19, R4, R139, RZ ;  /* 0x0000008b04137224 */ /* 0x000fce00078e02ff */
.L_x_240:
[----:B------:R-:W-:Y:S05]  /*65e0*/  BSYNC B1 ;  /* 0x0000000000017941 */ /* 0x000fea0003800000 */
.L_x_239:
[----:B0-----:R-:W-:Y:S01]  /*65f0*/  @!P5 IMAD R5, R24, R138, R19 ;  /* 0x0000008a1805d224 */ /* 0x001fe200078e0213 */
[----:B------:R-:W-:Y:S04]  /*6600*/  BSSY B1, `(.L_x_241) ;  /* 0x0000006000017945 */ /* 0x000fe80003800000 */
[----:B------:R0:W-:Y:S01]  /*6610*/  @!P5 STG.E.U8 desc[UR44][R10.64+0x60], R5 ;  /* 0x000060050a00d986 */ /* 0x0001e2000c10112c */
[----:B------:R-:W-:Y:S05]  /*6620*/  @P3 BRA `(.L_x_242) ;  /* 0x00000000000c3947 */ /* 0x000fea0003800000 */
[----:B------:R-:W5:Y:S02]  /*6630*/  LDG.E.U8 R146, desc[UR44][R20.64+0x61] ;  /* 0x0000612c14927981 */ /* 0x000f64000c1e1100 */
[----:B-----5:R-:W-:-:S05]  /*6640*/  PRMT R4, R146, 0x8880, RZ ;  /* 0x0000888092047816 */ /* 0x020fca00000000ff */
[----:B------:R-:W-:-:S07]  /*6650*/  IMAD R19, R4, R139, RZ ;  /* 0x0000008b04137224 */ /* 0x000fce00078e02ff */
.L_x_242:
[----:B------:R-:W-:Y:S05]  /*6660*/  BSYNC B1 ;  /* 0x0000000000017941 */ /* 0x000fea0003800000 */
.L_x_241:
[----:B------:R-:W-:Y:S01]  /*6670*/  ISETP.LT.OR P4, PT, R3, 0x61, !P2 ;  /* 0x000000610300780c */ /* 0x000fe20005781670 */
[----:B------:R-:W-:Y:S01]  /*6680*/  @!P3 IMAD R25, R25, R138, R19 ;  /* 0x0000008a1919b224 */ /* 0x000fe200078e0213 */
[----:B------:R-:W-:Y:S01]  /*6690*/  BSSY B1, `(.L_x_243) ;  /* 0x000000a000017945 */ /* 0x000fe20003800000 */
[C---:B------:R-:W-:Y:S02]  /*66a0*/  ISETP.LT.OR P0, PT, R3.reuse, 0x62, !P2 ;  /* 0x000000620300780c */ /* 0x040fe40005701670 */
[C---:B------:R-:W-:Y:S01]  /*66b0*/  ISETP.LT.OR P5, PT, R3.reuse, 0x69, !P2 ;  /* 0x000000690300780c */ /* 0x040fe200057a1670 */
[----:B------:R0:W-:Y:S01]  /*66c0*/  @!P3 STG.E.U8 desc[UR44][R10.64+0x61], R25 ;  /* 0x000061190a00b986 */ /* 0x0001e2000c10112c */
[C---:B------:R-:W-:Y:S02]  /*66d0*/  ISETP.LT.OR P3, PT, R3.reuse, 0x69, !P1 ;  /* 0x000000690300780c */ /* 0x040fe40004f61670 */
[----:B------:R-:W-:-:S04]  /*66e0*/  ISETP.LT.OR P1, PT, R3, 0x6a, !P1 ;  /* 0x0000006a0300780c */ /* 0x000fc80004f21670 */
[----:B------:R-:W-:Y:S09]  /*66f0*/  @P4 BRA `(.L_x_244) ;  /* 0x00000000000c4947 */ /* 0x000ff20003800000 */
[----:B------:R-:W5:Y:S02]  /*6700*/  LDG.E.U8 R146, desc[UR44][R22.64+0x60] ;  /* 0x0000602c16927981 */ /* 0x000f64000c1e1100 */
[----:B-----5:R-:W-:-:S05]  /*6710*/  PRMT R4, R146, 0x8880, RZ ;  /* 0x0000888092047816 */ /* 0x020fca00000000ff */
[----:B------:R-:W-:-:S07]  /*6720*/  IMAD R19, R4, R139, RZ ;  /* 0x0000008b04137224 */ /* 0x000fce00078e02ff */
.L_x_244:
[----:B------:R-:W-:Y:S05]  /*6730*/  BSYNC B1 ;  /* 0x0000000000017941 */ /* 0x000fea0003800000 */
.L_x_243:
[----:B0-----:R-:W-:Y:S01]  /*6740*/  @!P4 IMAD R5, R26, R138, R19 ;  /* 0x0000008a1a05c224 */ /* 0x001fe200078e0213 */
[----:B------:R-:W-:Y:S04]  /*6750*/  BSSY B1, `(.L_x_245) ;  /* 0x0000006000017945 */ /* 0x000fe80003800000 */
[----:B------:R0:W-:Y:S01]  /*6760*/  @!P4 STG.E.U8 desc[UR44][R8.64+0x60], R5 ;  /* 0x000060050800c986 */ /* 0x0001e2000c10112c */
[----:B------:R-:W-:Y:S05]  /*6770*/  @P0 BRA `(.L_x_246) ;  /* 0x00000000000c0947 */ /* 0x000fea0003800000 */
[----:B------:R-:W5:Y:S02]  /*6780*/  LDG.E.U8 R146, desc[UR44][R22.64+0x61] ;  /* 0x0000612c16927981 */ /* 0x000f64000c1e1100 */
[----:B-----5:R-:W-:-:S05]  /*6790*/  PRMT R4, R146, 0x8880, RZ ;  /* 0x0000888092047816 */ /* 0x020fca00000000ff */
[----:B------:R-:W-:-:S07]  /*67a0*/  IMAD R19, R4, R139, RZ ;  /* 0x0000008b04137224 */ /* 0x000fce00078e02ff */
.L_x_246:
[----:B------:R-:W-:Y:S05]  /*67b0*/  BSYNC B1 ;  /* 0x0000000000017941 */ /* 0x000fea0003800000 */
.L_x_245:
[----:B------:R-:W-:Y:S01]  /*67c0*/  @!P0 IMAD R27, R27, R138, R19 ;  /* 0x0000008a1b1b8224 */ /* 0x000fe200078e0213 */
[----:B------:R-:W-:Y:S04]  /*67d0*/  BSSY B1, `(.L_x_247) ;  /* 0x0000006000017945 */ /* 0x000fe80003800000 */
[----:B------:R0:W-:Y:S01]  /*67e0*/  @!P0 STG.E.U8 desc[UR44][R8.64+0x61], R27 ;  /* 0x0000611b08008986 */ /* 0x0001e2000c10112c */
[----:B------:R-:W-:Y:S05]  /*67f0*/  @P3 BRA `(.L_x_248) ;  /* 0x00000000000c3947 */ /* 0x000fea0003800000 */
[----:B------:R-:W5:Y:S02]  /*6800*/  LDG.E.U8 R146, desc[UR44][R20.64+0x68] ;  /* 0x0000682c14927981 */ /* 0x000f64000c1e1100 */
[----:B-----5:R-:W-:-:S05]  /*6810*/  PRMT R4, R146, 0x8880, RZ ;  /* 0x0000888092047816 */ /* 0x020fca00000000ff */
[----:B------:R-:W-:-:S07]  /*6820*/  IMAD R19, R4, R139, RZ ;  /* 0x0000008b04137224 */ /* 0x000fce00078e02ff */
.L_x_248:
[----:B------:R-:W-:Y:S05]  /*6830*/  BSYNC B1 ;  /* 0x0000000000017941 */ /* 0x000fea0003800000 */
.L_x_247:
[----:B0-----:R-:W-:Y:S01]  /*6840*/  @!P3 IMAD R5, R28, R138, R19 ;  /* 0x0000008a1c05b224 */ /* 0x001fe200078e0213 */
[----:B------:R-:W-:Y:S04]  /*6850*/  BSSY B1, `(.L_x_249) ;  /* 0x0000006000017945 */ /* 0x000fe80003800000 */
[----:B------:R0:W-:Y:S01]  /*6860*/  @!P3 STG.E.U8 desc[UR44][R10.64+0x68], R5 ;  /* 0x000068050a00b986 */ /* 0x0001e2000c10112c */
[----:B------:R-:W-:Y:S05]  /*6870*/  @P1 BRA `(.L_x_250) ;  /* 0x00000000000c1947 */ /* 0x000fea0003800000 */
[----:B------:R-:W5:Y:S02]  /*6880*/  LDG.E.U8 R146, desc[UR44][R20.64+0x69] ;  /* 0x0000692c14927981 */ /* 0x000f64000c1e1100 */
[----:B-----5:R-:W-:-:S05]  /*6890*/  PRMT R4, R146, 0x8880, RZ ;  /* 0x0000888092047816 */ /* 0x020fca00000000ff */
[----:B------:R-:W-:-:S07]  /*68a0*/  IMAD R19, R4, R139, RZ ;  /* 0x0000008b04137224 */ /* 0x000fce00078e02ff */
.L_x_250:
[----:B------:R-:W-:Y:S05]  /*68b0*/  BSYNC B1 ;  /* 0x0000000000017941 */ /* 0x000fea0003800000 */
.L_x_249:
[----:B------:R-:W-:Y:S01]  /*68c0*/  @!P1 IMAD R29, R29, R138, R19 ;  /* 0x0000008a1d1d9224 */ /* 0x000fe200078e0213 */
[----:B------:R-:W-:Y:S04]  /*68d0*/  BSSY B1, `(.L_x_251) ;  /* 0x0000006000017945 */ /* 0x000fe80003800000 */
[----:B------:R0:W-:Y:S01]  /*68e0*/  @!P1 STG.E.U8 desc[UR44][R10.64+0x69], R29 ;  /* 0x0000691d0a009986 */ /* 0x0001e2000c10112c */
[----:B------:R-:W-:Y:S05]  /*68f0*/  @P5 BRA `(.L_x_252) ;  /* 0x00000000000c5947 */ /* 0x000fea0003800000 */
[----:B------:R-:W5:Y:S02]  /*6900*/  LDG.E.U8 R146, desc[UR44][R22.64+0x68] ;  /* 0x0000682c16927981 */ /* 0x000f64000c1e1100 */
[----:B-----5:R-:W-:-:S05]  /*6910*/  PRMT R4, R146, 0x8880, RZ ;  /* 0x0000888092047816 */ /* 0x020fca00000000ff */
[----:B------:R-:W-:-:S07]  /*6920*/  IMAD R19, R4, R139, RZ ;  /* 0x0000008b04137224 */ /* 0x000fce00078e02ff */
.L_x_252:
[----:B------:R-:W-:Y:S05]  /*6930*/  BSYNC B1 ;  /* 0x0000000000017941 */ /* 0x000fea0003800000 */
.L_x_251:
[----:B0-----:R-:W-:Y:S01]  /*6940*/  @!P5 IMAD R5, R30, R138, R19 ;  /* 0x0000008a1e05d224 */ /* 0x001fe200078e0213 */
[----:B------:R-:W-:Y:S01]  /*6950*/  ISETP.LT.OR P2, PT, R3, 0x6a, !P2 ;  /* 0x0000006a0300780c */ /* 0x000fe20005741670 */
[----:B------:R-:W-:Y:S03]  /*6960*/  BSSY B1, `(.L_x_253) ;  /* 0x0000006000017945 */ /* 0x000fe60003800000 */
[----:B------:R0:W-:Y:S09]  /*6970*/  @!P5 STG.E.U8 desc[UR44][R8.64+0x68], R5 ;  /* 0x000068050800d986 */ /* 0x0001f2000c10112c */
[----:B------:R-:W-:Y:S05]  /*6980*/  @P2 BRA `(.L_x_254) ;  /* 0x00000000000c2947 */ /* 0x000fea0003800000 */
[----:B------:R-:W5:Y:S02]  /*6990*/  LDG.E.U8 R146, desc[UR44][R22.64+0x69] ;  /* 0x0000692c16927981 */ /* 0x000f64000c1e1100 */
[----:B-----5:R-:W-:-:S05]  /*69a0*/  PRMT R4, R146, 0x8880, RZ ;  /* 0x0000888092047816 */ /* 0x020fca00000000ff */
[----:B------:R-:W-:-:S07]  /*69b0*/  IMAD R19, R4, R139, RZ ;  /* 0x0000008b04137224 */ /* 0x000fce00078e02ff */
.L_x_254:
[----:B------:R-:W-:Y:S05]  /*69c0*/  BSYNC B1 ;  /* 0x0000000000017941 */ /* 0x000fea0003800000 */
.L_x_253:
[----:B------:R-:W-:Y:S01]  /*69d0*/  IMAD R19, R31, R138, R19 ;  /* 0x0000008a1f137224 */ /* 0x000fe200078e0213 */
[----:B------:R-:W-:Y:S06]  /*69e0*/  @P2 BRA `(.L_x_255) ;  /* 0x0000001400582947 */ /* 0x000fec0003800000 */
[----:B------:R0:W-:Y:S01]  /*69f0*/  STG.E.U8 desc[UR44][R8.64+0x69], R19 ;  /* 0x0000691308007986 */ /* 0x0001e2000c10112c */
[----:B------:R-:W-:Y:S05]  /*6a00*/  BRA `(.L_x_255) ;  /* 0x0000001400507947 */ /* 0x000fea0003800000 */
.L_x_30:
[C---:B------:R-:W-:Y:S02]  /*6a10*/  ISETP.GE.AND P2, PT, R156.reuse, 0x1, PT ;  /* 0x000000019c00780c */ /* 0x040fe40003f46270 */
[----:B------:R-:W-:Y:S02]  /*6a20*/  ISETP.GE.AND P3, PT, R156, 0x9, PT ;  /* 0x000000099c00780c */ /* 0x000fe40003f66270 */
[C---:B------:R-:W-:Y:S02]  /*6a30*/  ISETP.LT.OR P4, PT, R3.reuse, 0x1, !P2 ;  /* 0x000000010300780c */ /* 0x040fe40005781670 */
[C---:B------:R-:W-:Y:S02]  /*6a40*/  ISETP.LT.OR P5, PT, R3.reuse, 0x2, !P2 ;  /* 0x000000020300780c */ /* 0x040fe400057a1670 */
[C---:B------:R-:W-:Y:S02]  /*6a50*/  ISETP.LT.OR P0, PT, R3.reuse, 0x1, !P3 ;  /* 0x000000010300780c */ /* 0x040fe40005f01670 */
[----:B------:R-:W-:-:S07]  /*6a60*/  ISETP.LT.OR P1, PT, R3, 0x2, !P3 ;  /* 0x000000020300780c */ /* 0x000fce0005f21670 */
[-C--:B------:R-:W-:Y:S02]  /*6a70*/  @!P4 IMAD R13, R128, R138.reuse, RZ ;  /* 0x0000008a800dc224 */ /* 0x080fe400078e02ff */
[-C--:B------:R-:W-:Y:S02]  /*6a80*/  @!P5 IMAD R129, R129, R138.reuse, RZ ;  /* 0x0000008a8181d224 */ /* 0x080fe400078e02ff */
[-C--:B------:R-:W-:Y:S01]  /*6a90*/  @!P0 IMAD R15, R130, R138.reuse, RZ ;  /* 0x0000008a820f8224 */ /* 0x080fe200078e02ff */
[----:B------:R0:W-:Y:S01]  /*6aa0*/  @!P4 STG.E.U8 desc[UR44][R4.64], R13 ;  /* 0x0000000d0400c986 */ /* 0x0001e2000c10112c */
[----:B------:R-:W-:Y:S01]  /*6ab0*/  ISETP.LT.OR P4, PT, R3, 0x9, !P2 ;  /* 0x000000090300780c */ /* 0x000fe20005781670 */
[----:B------:R-:W-:Y:S02]  /*6ac0*/  @!P1 IMAD R131, R131, R138, RZ ;  /* 0x0000008a83839224 */ /* 0x000fe400078e02ff */
[----:B------:R-:W-:Y:S01]  /*6ad0*/  @!P5 STG.E.U8 desc[UR44][R4.64+0x1], R129 ;  /* 0x000001810400d986 */ /* 0x000fe2000c10112c */
[----:B------:R-:W-:-:S03]  /*6ae0*/  ISETP.LT.OR P5, PT, R3, 0xa, !P2 ;  /* 0x0000000a0300780c */ /* 0x000fc600057a1670 */
[----:B------:R1:W-:Y:S01]  /*6af0*/  @!P0 STG.E.U8 desc[UR44][R6.64], R15 ;  /* 0x0000000f06008986 */ /* 0x0003e2000c10112c */
[----:B------:R-:W-:-:S03]  /*6b00*/  ISETP.LT.OR P0, PT, R3, 0x9, !P3 ;  /* 0x000000090300780c */ /* 0x000fc60005f01670 */
[----:B------:R-:W-:Y:S01]  /*6b10*/  @!P1 STG.E.U8 desc[UR44][R6.64+0x1], R131 ;  /* 0x0000018306009986 */ /* 0x000fe2000c10112c */
[----:B------:R-:W-:Y:S01]  /*6b20*/  ISETP.GE.AND P1, PT, R156, 0x81, PT ;  /* 0x000000819c00780c */ /* 0x000fe20003f26270 */
[----:B------:R-:W-:-:S04]  /*6b30*/  @!P4 IMAD R19, R132, R138, RZ ;  /* 0x0000008a8413c224 */ /* 0x000fc800078e02ff */
[-C--:B------:R-:W-:Y:S01]  /*6b40*/  @!P5 IMAD R133, R133, R138.reuse, RZ ;  /* 0x0000008a8585d224 */ /* 0x080fe200078e02ff */
[----:B------:R2:W-:Y:S01]  /*6b50*/  @!P4 STG.E.U8 desc[UR44][R4.64+0x8], R19 ;  /* 0x000008130400c986 */ /* 0x0005e2000c10112c */
[C---:B------:R-:W-:Y:S02]  /*6b60*/  ISETP.LT.OR P4, PT, R3.reuse, 0xa, !P3 ;  /* 0x0000000a0300780c */ /* 0x040fe40005f81670 */
[----:B0-----:R-:W-:Y:S01]  /*6b70*/  @!P0 IMAD R13, R134, R138, RZ ;  /* 0x0000008a860d8224 */ /* 0x001fe200078e02ff */
[----:B------:R-:W-:Y:S01]  /*6b80*/  @!P5 STG.E.U8 desc[UR44][R4.64+0x9], R133 ;  /* 0x000009850400d986 */ /* 0x000fe2000c10112c */
[----:B------:R-:W-:-:S03]  /*6b90*/  ISETP.LT.OR P5, PT, R3, 0x1, !P1 ;  /* 0x000000010300780c */ /* 0x000fc60004fa1670 */
[----:B------:R0:W-:Y:S01]  /*6ba0*/  @!P0 STG.E.U8 desc[UR44][R6.64+0x8], R13 ;  /* 0x0000080d06008986 */ /* 0x0001e2000c10112c */
[----:B------:R-:W-:-:S05]  /*6bb0*/  ISETP.GE.AND P0, PT, R156, 0x89, PT ;  /* 0x000000899c00780c */ /* 0x000fca0003f06270 */
[----:B------:R-:W-:-:S04]  /*6bc0*/  @!P4 IMAD R135, R135, R138, RZ ;  /* 0x0000008a8787c224 */ /* 0x000fc800078e02ff */
[----:B-1----:R-:W-:Y:S01]  /*6bd0*/  @!P5 IMAD R15, R120, R138, RZ ;  /* 0x0000008a780fd224 */ /* 0x002fe200078e02ff */
[----:B------:R-:W-:Y:S01]  /*6be0*/  @!P4 STG.E.U8 desc[UR44][R6.64+0x9], R135 ;  /* 0x000009870600c986 */ /* 0x000fe2000c10112c */
[----:B------:R-:W-:-:S03]  /*6bf0*/  ISETP.LT.OR P4, PT, R3, 0x2, !P1 ;  /* 0x000000020300780c */ /* 0x000fc60004f81670 */
[----:B------:R1:W-:Y:S01]  /*6c00*/  @!P5 STG.E.U8 desc[UR44][R10.64], R15 ;  /* 0x0000000f0a00d986 */ /* 0x0003e2000c10112c */
[----:B------:R-:W-:-:S09]  /*6c10*/  ISETP.LT.OR P5, PT, R3, 0x1, !P0 ;  /* 0x000000010300780c */ /* 0x000fd200047a1670 */
[----:B------:R-:W-:-:S04]  /*6c20*/  @!P4 IMAD R121, R121, R138, RZ ;  /* 0x0000008a7979c224 */ /* 0x000fc800078e02ff */
[----:B--2---:R-:W-:Y:S01]  /*6c30*/  @!P5 IMAD R19, R122, R138, RZ ;  /* 0x0000008a7a13d224 */ /* 0x004fe200078e02ff */
[----:B------:R-:W-:Y:S01]  /*6c40*/  @!P4 STG.E.U8 desc[UR44][R10.64+0x1], R121 ;  /* 0x000001790a00c986 */ /* 0x000fe2000c10112c */
[----:B------:R-:W-:-:S03]  /*6c50*/  ISETP.LT.OR P4, PT, R3, 0x2, !P0 ;  /* 0x000000020300780c */ /* 0x000fc60004781670 */
[----:B------:R2:W-:Y:S01]  /*6c60*/  @!P5 STG.E.U8 desc[UR44][R8.64], R19 ;  /* 0x000000130800d986 */ /* 0x0005e2000c10112c */
[----:B------:R-:W-:-:S09]  /*6c70*/  ISETP.LT.OR P5, PT, R3, 0x9, !P1 ;  /* 0x000000090300780c */ /* 0x000fd20004fa1670 */
[----:B------:R-:W-:-:S04]  /*6c80*/  @!P4 IMAD R123, R123, R138, RZ ;  /* 0x0000008a7b7bc224 */ /* 0x000fc800078e02ff */
[----:B0-----:R-:W-:Y:S01]  /*6c90*/  @!P5 IMAD R13, R124, R138, RZ ;  /* 0x0000008a7c0dd224 */ /* 0x001fe200078e02ff */
[----:B------:R-:W-:Y:S01]  /*6ca0*/  @!P4 STG.E.U8 desc[UR44][R8.64+0x1], R123 ;  /* 0x0000017b0800c986 */ /* 0x000fe2000c10112c */
[----:B------:R-:W-:-:S03]  /*6cb0*/  ISETP.LT.OR P4, PT, R3, 0xa, !P1 ;  /* 0x0000000a0300780c */ /* 0x000fc60004f81670 */
[----:B------:R0:W-:Y:S01]  /*6cc0*/  @!P5 STG.E.U8 desc[UR44][R10.64+0x8], R13 ;  /* 0x0000080d0a00d986 */ /* 0x0001e2000c10112c */
[----:B------:R-:W-:-:S09]  /*6cd0*/  ISETP.LT.OR P5, PT, R3, 0x9, !P0 ;  /* 0x000000090300780c */ /* 0x000fd200047a1670 */
        /* <DEDUP_REMOVED lines=257> */
[C---:B------:R-:W-:Y:S02]  /*7cf0*/  ISETP.LT.OR P5, PT, R3.reuse, 0x69, !P2 ;  /* 0x000000690300780c */ /* 0x040fe400057a1670 */
[----:B------:R-:W-:-:S07]  /*7d00*/  ISETP.LT.OR P2, PT, R3, 0x6a, !P2 ;  /* 0x0000006a0300780c */ /* 0x000fce0005741670 */
[----:B------:R-:W-:-:S04]  /*7d10*/  @!P4 IMAD R35, R35, R138, RZ ;  /* 0x0000008a2323c224 */ /* 0x000fc800078e02ff */
[-C--:B--2---:R-:W-:Y:S01]  /*7d20*/  @!P5 IMAD R19, R36, R138.reuse, RZ ;  /* 0x0000008a2413d224 */ /* 0x084fe200078e02ff */
[----:B------:R-:W-:Y:S01]  /*7d30*/  @!P4 STG.E.U8 desc[UR44][R6.64+0x61], R35 ;  /* 0x000061230600c986 */ /* 0x000fe2000c10112c */
[----:B------:R-:W-:Y:S01]  /*7d40*/  @!P2 IMAD R37, R37, R138, RZ ;  /* 0x0000008a2525a224 */ /* 0x000fe200078e02ff */
[C---:B------:R-:W-:Y:S02]  /*7d50*/  ISETP.LT.OR P4, PT, R3.reuse, 0x69, !P3 ;  /* 0x000000690300780c */ /* 0x040fe40005f81670 */
[C---:B------:R-:W-:Y:S01]  /*7d60*/  ISETP.LT.OR P3, PT, R3.reuse, 0x6a, !P3 ;  /* 0x0000006a0300780c */ /* 0x040fe20005f61670 */
[----:B------:R-:W-:Y:S01]  /*7d70*/  @!P5 STG.E.U8 desc[UR44][R4.64+0x68], R19 ;  /* 0x000068130400d986 */ /* 0x000fe2000c10112c */
[----:B------:R-:W-:-:S03]  /*7d80*/  ISETP.LT.OR P5, PT, R3, 0x61, !P1 ;  /* 0x000000610300780c */ /* 0x000fc60004fa1670 */
[----:B------:R2:W-:Y:S01]  /*7d90*/  @!P2 STG.E.U8 desc[UR44][R4.64+0x69], R37 ;  /* 0x000069250400a986 */ /* 0x0005e2000c10112c */
[----:B------:R-:W-:-:S05]  /*7da0*/  ISETP.LT.OR P2, PT, R3, 0x62, !P1 ;  /* 0x000000620300780c */ /* 0x000fca0004f41670 */
[-C--:B0-----:R-:W-:Y:S02]  /*7db0*/  @!P4 IMAD R13, R38, R138.reuse, RZ ;  /* 0x0000008a260dc224 */ /* 0x081fe400078e02ff */
[-C--:B------:R-:W-:Y:S02]  /*7dc0*/  @!P3 IMAD R39, R39, R138.reuse, RZ ;  /* 0x0000008a2727b224 */ /* 0x080fe400078e02ff */
[-C--:B-1----:R-:W-:Y:S01]  /*7dd0*/  @!P5 IMAD R15, R24, R138.reuse, RZ ;  /* 0x0000008a180fd224 */ /* 0x082fe200078e02ff */
[----:B------:R-:W-:Y:S01]  /*7de0*/  @!P4 STG.E.U8 desc[UR44][R6.64+0x68], R13 ;  /* 0x0000680d0600c986 */ /* 0x000fe2000c10112c */
[----:B------:R-:W-:Y:S02]  /*7df0*/  ISETP.LT.OR P4, PT, R3, 0x62, !P0 ;  /* 0x000000620300780c */ /* 0x000fe40004781670 */
[----:B------:R-:W-:Y:S01]  /*7e00*/  @!P2 IMAD R25, R25, R138, RZ ;  /* 0x0000008a1919a224 */ /* 0x000fe200078e02ff */
[----:B------:R0:W-:Y:S01]  /*7e10*/  @!P3 STG.E.U8 desc[UR44][R6.64+0x69], R39 ;  /* 0x000069270600b986 */ /* 0x0001e2000c10112c */
[----:B------:R-:W-:-:S03]  /*7e20*/  ISETP.LT.OR P3, PT, R3, 0x61, !P0 ;  /* 0x000000610300780c */ /* 0x000fc60004761670 */
[----:B------:R1:W-:Y:S01]  /*7e30*/  @!P2 STG.E.U8 desc[UR44][R10.64+0x61], R25 ;  /* 0x000061190a00a986 */ /* 0x0003e2000c10112c */
[C---:B------:R-:W-:Y:S02]  /*7e40*/  ISETP.LT.OR P2, PT, R3.reuse, 0x69, !P1 ;  /* 0x000000690300780c */ /* 0x040fe40004f41670 */
[C---:B------:R-:W-:Y:S01]  /*7e50*/  ISETP.LT.OR P1, PT, R3.reuse, 0x6a, !P1 ;  /* 0x0000006a0300780c */ /* 0x040fe20004f21670 */
[----:B------:R1:W-:Y:S01]  /*7e60*/  @!P5 STG.E.U8 desc[UR44][R10.64+0x60], R15 ;  /* 0x0000600f0a00d986 */ /* 0x0003e2000c10112c */
[----:B------:R-:W-:Y:S01]  /*7e70*/  ISETP.LT.OR P5, PT, R3, 0x69, !P0 ;  /* 0x000000690300780c */ /* 0x000fe200047a1670 */
[----:B------:R-:W-:Y:S01]  /*7e80*/  @!P4 IMAD R27, R27, R138, RZ ;  /* 0x0000008a1b1bc224 */ /* 0x000fe200078e02ff */
[----:B------:R-:W-:-:S03]  /*7e90*/  ISETP.LT.OR P0, PT, R3, 0x6a, !P0 ;  /* 0x0000006a0300780c */ /* 0x000fc60004701670 */
[-C--:B------:R-:W-:Y:S01]  /*7ea0*/  @!P3 IMAD R3, R26, R138.reuse, RZ ;  /* 0x0000008a1a03b224 */ /* 0x080fe200078e02ff */
[----:B------:R1:W-:Y:S03]  /*7eb0*/  @!P4 STG.E.U8 desc[UR44][R8.64+0x61], R27 ;  /* 0x0000611b0800c986 */ /* 0x0003e6000c10112c */
[-C--:B--2---:R-:W-:Y:S01]  /*7ec0*/  @!P2 IMAD R5, R28, R138.reuse, RZ ;  /* 0x0000008a1c05a224 */ /* 0x084fe200078e02ff */
[----:B------:R1:W-:Y:S01]  /*7ed0*/  @!P3 STG.E.U8 desc[UR44][R8.64+0x60], R3 ;  /* 0x000060030800b986 */ /* 0x0003e2000c10112c */
[-C--:B------:R-:W-:Y:S02]  /*7ee0*/  @!P1 IMAD R29, R29, R138.reuse, RZ ;  /* 0x0000008a1d1d9224 */ /* 0x080fe400078e02ff */
[-C--:B0-----:R-:W-:Y:S01]  /*7ef0*/  @!P5 IMAD R7, R30, R138.reuse, RZ ;  /* 0x0000008a1e07d224 */ /* 0x081fe200078e02ff */
[----:B------:R1:W-:Y:S01]  /*7f00*/  @!P2 STG.E.U8 desc[UR44][R10.64+0x68], R5 ;  /* 0x000068050a00a986 */ /* 0x0003e2000c10112c */
[----:B------:R-:W-:-:S03]  /*7f10*/  @!P0 IMAD R31, R31, R138, RZ ;  /* 0x0000008a1f1f8224 */ /* 0x000fc600078e02ff */
[----:B------:R1:W-:Y:S04]  /*7f20*/  @!P1 STG.E.U8 desc[UR44][R10.64+0x69], R29 ;  /* 0x0000691d0a009986 */ /* 0x0003e8000c10112c */
[----:B------:R1:W-:Y:S04]  /*7f30*/  @!P5 STG.E.U8 desc[UR44][R8.64+0x68], R7 ;  /* 0x000068070800d986 */ /* 0x0003e8000c10112c */
[----:B------:R1:W-:Y:S02]  /*7f40*/  @!P0 STG.E.U8 desc[UR44][R8.64+0x69], R31 ;  /* 0x0000691f08008986 */ /* 0x0003e4000c10112c */
.L_x_255:
[----:B------:R-:W-:Y:S05]  /*7f50*/  BSYNC B0 ;  /* 0x0000000000007941 */ /* 0x000fea0003800000 */
.L_x_29:
[----:B------:R-:W-:Y:S01]  /*7f60*/  IADD3 R16, P0, R16, UR36, RZ ;  /* 0x0000002410107c10 */ /* 0x000fe2000ff1e0ff */
[----:B------:R-:W-:Y:S01]  /*7f70*/  ULDC.64 UR4, c[0x0][0x650] ;  /* 0x0001940000047ab9 */ /* 0x000fe20000000a00 */
[----:B-1----:R-:W-:Y:S01]  /*7f80*/  PRMT R3, RZ, 0x7610, R3 ;  /* 0x00007610ff037816 */ /* 0x002fe20000000003 */
[----:B------:R-:W-:Y:S01]  /*7f90*/  IMAD.MOV.U32 R22, RZ, RZ, -0x1 ;  /* 0xffffffffff167424 */ /* 0x000fe200078e00ff */
[----:B------:R-:W-:Y:S01]  /*7fa0*/  IADD3.X R17, R17, UR40, RZ, P0, !PT ;  /* 0x0000002811117c10 */ /* 0x000fe200087fe4ff */
[----:B0-----:R-:W-:Y:S01]  /*7fb0*/  IMAD.MOV.U32 R19, RZ, RZ, -0x1 ;  /* 0xffffffffff137424 */ /* 0x001fe200078e00ff */
[----:B------:R-:W-:-:S04]  /*7fc0*/  ISETP.GE.U32.AND P0, PT, R16, UR4, PT ;  /* 0x0000000410007c0c */ /* 0x000fc8000bf06070 */
[----:B------:R-:W-:-:S13]  /*7fd0*/  ISETP.GE.U32.AND.EX P0, PT, R17, UR5, PT, P0 ;  /* 0x0000000511007c0c */ /* 0x000fda000bf06100 */
[----:B------:R-:W-:Y:S05]  /*7fe0*/  @P0 BRA `(.L_x_256) ;  /* 0x0000000400500947 */ /* 0x000fea0003800000 */
[----:B------:R-:W0:Y:S01]  /*7ff0*/  LDC.64 R10, c[0x0][0x628] ;  /* 0x00018a00ff0a7b82 */ /* 0x000e220000000a00 */
[----:B------:R-:W1:Y:S01]  /*8000*/  S2R R12, SR_CTAID.X ;  /* 0x00000000000c7919 */ /* 0x000e620000002500 */
[----:B----4-:R-:W-:Y:S02]  /*8010*/  IMAD.MOV.U32 R8, RZ, RZ, R16 ;  /* 0x000000ffff087224 */ /* 0x010fe400078e0010 */
[----:B------:R-:W-:Y:S01]  /*8020*/  IMAD.MOV.U32 R9, RZ, RZ, R17 ;  /* 0x000000ffff097224 */ /* 0x000fe200078e0011 */
[----:B------:R-:W4:Y:S03]  /*8030*/  S2R R20, SR_CTAID.Y ;  /* 0x0000000000147919 */ /* 0x000f260000002600 */
[----:B------:R-:W1:Y:S08]  /*8040*/  LDC R0, c[0x0][0x630] ;  /* 0x00018c00ff007b82 */ /* 0x000e700000000800 */
[----:B------:R-:W1:Y:S01]  /*8050*/  LDC.64 R14, c[0x0][0x620] ;  /* 0x00018800ff0e7b82 */ /* 0x000e620000000a00 */
[----:B0-----:R-:W-:-:S04]  /*8060*/  ISETP.NE.U32.AND P0, PT, R10, RZ, PT ;  /* 0x000000ff0a00720c */ /* 0x001fc80003f05070 */
[----:B------:R-:W-:-:S13]  /*8070*/  ISETP.NE.AND.EX P0, PT, R11, RZ, PT, P0 ;  /* 0x000000ff0b00720c */ /* 0x000fda0003f05300 */
[----:B-1--4-:R-:W-:Y:S05]  /*8080*/  @!P0 BRA `(.L_x_257) ;  /* 0x0000000000288947 */ /* 0x012fea0003800000 */
[----:B------:R-:W0:Y:S02]  /*8090*/  LDC R3, c[0x0][0x634] ;  /* 0x00018d00ff037b82 */ /* 0x000e240000000800 */
[----:B0-----:R-:W-:-:S05]  /*80a0*/  IADD3 R3, P0, R16, R3, RZ ;  /* 0x0000000310037210 */ /* 0x001fca0007f1e0ff */
[----:B------:R-:W-:-:S04]  /*80b0*/  IMAD.X R13, RZ, RZ, R17, P0 ;  /* 0x000000ffff0d7224 */ /* 0x000fc800000e0611 */
[----:B------:R-:W-:-:S04]  /*80c0*/  IMAD.WIDE.U32 R4, R13, R10, RZ ;  /* 0x0000000a0d047225 */ /* 0x000fc800078e00ff */
[----:B--23--:R-:W-:-:S04]  /*80d0*/  IMAD.WIDE.U32 R6, P0, R3, R11, R4 ;  /* 0x0000000b03067225 */ /* 0x00cfc80007800004 */
[----:B------:R-:W-:-:S04]  /*80e0*/  IMAD.WIDE.U32 R4, R3, R10, RZ ;  /* 0x0000000a03047225 */ /* 0x000fc800078e00ff */
[----:B------:R-:W-:Y:S01]  /*80f0*/  IMAD.X R9, RZ, RZ, RZ, P0 ;  /* 0x000000ffff097224 */ /* 0x000fe200000e06ff */
[----:B------:R-:W-:Y:S01]  /*8100*/  IADD3 RZ, P0, R5, R6, RZ ;  /* 0x0000000605ff7210 */ /* 0x000fe20007f1e0ff */
[----:B------:R-:W-:-:S04]  /*8110*/  IMAD.MOV.U32 R8, RZ, RZ, R7 ;  /* 0x000000ffff087224 */ /* 0x000fc800078e0007 */
[----:B------:R-:W-:-:S08]  /*8120*/  IMAD.WIDE.U32.X R8, R13, R11, R8, P0 ;  /* 0x0000000b0d087225 */ /* 0x000fd000000e0408 */
.L_x_257:
[-CC-:B------:R-:W-:Y:S01]  /*8130*/  SHF.R.U64 R19, R8, R0.reuse, R9.reuse ;  /* 0x0000000008137219 */ /* 0x180fe20000001209 */
[----:B------:R-:W0:Y:S01]  /*8140*/  LDC.64 R24, c[0x0][0x640] ;  /* 0x00019000ff187b82 */ /* 0x000e220000000a00 */
[----:B------:R-:W-:Y:S01]  /*8150*/  SHF.R.U32.HI R0, RZ, R0, R9 ;  /* 0x00000000ff007219 */ /* 0x000fe20000011609 */
[----:B------:R-:W-:Y:S01]  /*8160*/  ULDC UR4, c[0x0][0x150] ;  /* 0x0000540000047ab9 */ /* 0x000fe20000000800 */
[----:B------:R-:W-:Y:S02]  /*8170*/  IADD3 R3, P0, RZ, -R19, RZ ;  /* 0x80000013ff037210 */ /* 0x000fe40007f1e0ff */
[----:B--23--:R-:W-:-:S03]  /*8180*/  I2FP.F32.U32 R7, R12 ;  /* 0x0000000c00077245 */ /* 0x00cfc60000201000 */
[----:B------:R-:W1:Y:S01]  /*8190*/  LDC R6, c[0x0][0x618] ;  /* 0x00018600ff067b82 */ /* 0x000e620000000800 */
[----:B------:R-:W-:Y:S02]  /*81a0*/  IMAD.X R5, RZ, RZ, ~R0, P0 ;  /* 0x000000ffff057224 */ /* 0x000fe400000e0e00 */
[----:B------:R-:W-:Y:S01]  /*81b0*/  FMUL R7, R7, UR4 ;  /* 0x0000000407077c20 */ /* 0x000fe20008400000 */
[----:B------:R-:W-:Y:S01]  /*81c0*/  ULDC UR4, c[0x0][0x154] ;  /* 0x0000550000047ab9 */ /* 0x000fe20000000800 */
[-C--:B------:R-:W-:Y:S02]  /*81d0*/  IMAD R0, R5, R14.reuse, RZ ;  /* 0x0000000e05007224 */ /* 0x080fe400078e02ff */
[C---:B------:R-:W-:Y:S01]  /*81e0*/  IMAD.WIDE.U32 R4, R3.reuse, R14, R16 ;  /* 0x0000000e03047225 */ /* 0x040fe200078e0010 */
[----:B------:R-:W2:Y:S01]  /*81f0*/  LDC R8, c[0x0][0x608] ;  /* 0x00018200ff087b82 */ /* 0x000ea20000000800 */
[----:B------:R-:W3:Y:S02]  /*8200*/  F2I.U32.TRUNC.NTZ R7, R7 ;  /* 0x0000000700077305 */ /* 0x000ee4000020f000 */
[----:B------:R-:W-:Y:S01]  /*8210*/  IMAD R3, R3, R15, R0 ;  /* 0x0000000f03037224 */ /* 0x000fe200078e0200 */
[----:B------:R-:W-:-:S03]  /*8220*/  I2FP.F32.U32 R0, R20 ;  /* 0x0000001400007245 */ /* 0x000fc60000201000 */
[----:B------:R-:W-:Y:S01]  /*8230*/  IMAD.IADD R3, R5, 0x1, R3 ;  /* 0x0000000105037824 */ /* 0x000fe200078e0203 */
[----:B------:R-:W4:Y:S01]  /*8240*/  LDC R11, c[0x0][0x658] ;  /* 0x00019600ff0b7b82 */ /* 0x000f220000000800 */
[----:B0-----:R-:W-:-:S04]  /*8250*/  ISETP.NE.U32.AND P0, PT, R24, RZ, PT ;  /* 0x000000ff1800720c */ /* 0x001fc80003f05070 */
[----:B------:R-:W-:-:S03]  /*8260*/  ISETP.NE.AND.EX P0, PT, R25, RZ, PT, P0 ;  /* 0x000000ff1900720c */ /* 0x000fc60003f05300 */
[----:B------:R-:W0:Y:S01]  /*8270*/  LDC R9, c[0x0][0x144] ;  /* 0x00005100ff097b82 */ /* 0x000e220000000800 */
[-C--:B-1----:R-:W-:Y:S01]  /*8280*/  SHF.R.U64 R10, R4, R6.reuse, R3 ;  /* 0x00000006040a7219 */ /* 0x082fe20000001203 */
[----:B---3--:R-:W-:Y:S01]  /*8290*/  IMAD.MOV R7, RZ, RZ, -R7 ;  /* 0x000000ffff077224 */ /* 0x008fe200078e0a07 */
[----:B------:R-:W-:Y:S01]  /*82a0*/  SHF.R.U32.HI R3, RZ, R6, R3 ;  /* 0x00000006ff037219 */ /* 0x000fe20000011603 */
[----:B------:R-:W-:-:S04]  /*82b0*/  FMUL R6, R0, UR4 ;  /* 0x0000000400067c20 */ /* 0x000fc80008400000 */
[----:B------:R-:W1:Y:S01]  /*82c0*/  LDC R21, c[0x0][0x148] ;  /* 0x00005200ff157b82 */ /* 0x000e620000000800 */
[----:B------:R3:W0:Y:S01]  /*82d0*/  F2I.U32.TRUNC.NTZ R14, R6 ;  /* 0x00000006000e7305 */ /* 0x000622000020f000 */
[-CC-:B--2---:R-:W-:Y:S02]  /*82e0*/  SHF.R.U64 R13, R10, R8.reuse, R3.reuse ;  /* 0x000000080a0d7219 */ /* 0x184fe40000001203 */
[----:B------:R-:W-:-:S04]  /*82f0*/  SHF.R.U32.HI R0, RZ, R8, R3 ;  /* 0x00000008ff007219 */ /* 0x000fc80000011603 */
[----:B------:R-:W2:Y:S01]  /*8300*/  LDC R22, c[0x0][0x600] ;  /* 0x00018000ff167b82 */ /* 0x000ea20000000800 */
[-CC-:B----4-:R-:W-:Y:S02]  /*8310*/  SHF.R.U64 R15, R13, R11.reuse, R0.reuse ;  /* 0x0000000b0d0f7219 */ /* 0x190fe40000001200 */
[----:B------:R-:W-:-:S03]  /*8320*/  SHF.R.U32.HI R5, RZ, R11, R0 ;  /* 0x0000000bff057219 */ /* 0x000fc60000011600 */
[----:B------:R-:W-:Y:S02]  /*8330*/  IMAD.MOV.U32 R4, RZ, RZ, R15 ;  /* 0x000000ffff047224 */ /* 0x000fe400078e000f */
[----:B------:R-:W4:Y:S01]  /*8340*/  LDC R26, c[0x0][0x648] ;  /* 0x00019200ff1a7b82 */ /* 0x000f220000000800 */
[----:B0-----:R-:W-:-:S07]  /*8350*/  IMAD R23, R9, R7, R12 ;  /* 0x0000000709177224 */ /* 0x001fce00078e020c */
[----:B------:R-:W0:Y:S08]  /*8360*/  LDC R27, c[0x0][0x638] ;  /* 0x00018e00ff1b7b82 */ /* 0x000e300000000800 */
[----:B------:R-:W0:Y:S01]  /*8370*/  LDC R28, c[0x0][0x610] ;  /* 0x00018400ff1c7b82 */ /* 0x000e220000000800 */
[----:B-123--:R-:W-:Y:S05]  /*8380*/  @!P0 BRA `(.L_x_258) ;  /* 0x0000000000288947 */ /* 0x00efea0003800000 */
        /* <DEDUP_REMOVED lines=10> */
.L_x_258:
[----:B------:R-:W-:Y:S01]  /*8430*/  ISETP.NE.AND P0, PT, R2, 0x1, PT ;  /* 0x000000010200780c */ /* 0x000fe20003f05270 */
[----:B------:R-:W-:Y:S01]  /*8440*/  IMAD.MOV R14, RZ, RZ, -R14 ;  /* 0x000000ffff0e7224 */ /* 0x000fe200078e0a0e */
[----:B----4-:R-:W-:Y:S01]  /*8450*/  SHF.R.U64 R3, R4, R26, R5 ;  /* 0x0000001a04037219 */ /* 0x010fe20000001205 */
[----:B------:R-:W-:Y:S01]  /*8460*/  VIADD R5, R22, 0xffffffff ;  /* 0xffffffff16057836 */ /* 0x000fe20000000000 */
[----:B------:R-:W-:-:S03]  /*8470*/  LOP3.LUT R0, R13, R144, RZ, 0xc0, !PT ;  /* 0x000000900d007212 */ /* 0x000fc600078ec0ff */
[----:B------:R-:W-:Y:S01]  /*8480*/  IMAD.MOV R4, RZ, RZ, -R3 ;  /* 0x000000ffff047224 */ /* 0x000fe200078e0a03 */
[----:B------:R-:W-:Y:S01]  /*8490*/  LOP3.LUT R10, R10, R5, RZ, 0xc0, !PT ;  /* 0x000000050a0a7212 */ /* 0x000fe200078ec0ff */
[----:B------:R-:W-:Y:S02]  /*84a0*/  IMAD R0, R141, R3, R0 ;  /* 0x000000038d007224 */ /* 0x000fe400078e0200 */
[----:B0-----:R-:W-:Y:S02]  /*84b0*/  IMAD R3, R4, R27, R15 ;  /* 0x0000001b04037224 */ /* 0x001fe400078e020f */
[----:B------:R-:W-:Y:S02]  /*84c0*/  @P0 IMAD R23, R21, R14, R20 ;  /* 0x0000000e15170224 */ /* 0x000fe400078e0214 */
[----:B------:R-:W-:Y:S02]  /*84d0*/  IMAD R5, R3, R22, R10 ;  /* 0x0000001603057224 */ /* 0x000fe400078e020a */
[----:B------:R-:W-:-:S02]  /*84e0*/  IMAD R0, R0, R28, R23 ;  /* 0x0000001c00007224 */ /* 0x000fc400078e0217 */
[----:B------:R-:W-:-:S03]  /*84f0*/  IMAD.MOV.U32 R4, RZ, RZ, 0x1 ;  /* 0x00000001ff047424 */ /* 0x000fc600078e00ff */
[----:B------:R-:W-:Y:S02]  /*8500*/  SEL R22, R5, R0, !P0 ;  /* 0x0000000005167207 */ /* 0x000fe40004000000 */
[----:B------:R-:W-:Y:S02]  /*8510*/  PRMT R3, R4, 0x7610, R3 ;  /* 0x0000761004037816 */ /* 0x000fe40000000003 */
[----:B------:R-:W-:-:S07]  /*8520*/  SEL R0, R0, R5, !P0 ;  /* 0x0000000500007207 */ /* 0x000fce0004000000 */
.L_x_256:
[----:B------:R-:W-:Y:S01]  /*8530*/  LOP3.LUT P0, RZ, R3, 0xff, RZ, 0xc0, !PT ;  /* 0x000000ff03ff7812 */ /* 0x000fe2000780c0ff */
[----:B------:R-:W-:Y:S01]  /*8540*/  UIMAD.WIDE.U32 UR4, UR39, -0x4de9bd37, URZ ;  /* 0xb21642c9270478a5 */ /* 0x000fe2000f8e003f */
[----:B------:R-:W-:-:S03]  /*8550*/  IMAD.MOV.U32 R23, RZ, RZ, R0 ;  /* 0x000000ffff177224 */ /* 0x000fc600078e0000 */
[----:B------:R-:W-:-:S04]  /*8560*/  USHF.R.U32.HI UR4, URZ, 0x4, UR5 ;  /* 0x000000043f047899 */ /* 0x000fc80008011605 */
[----:B------:R-:W-:-:S04]  /*8570*/  UIMAD UR39, UR4, -0x17, UR39 ;  /* 0xffffffe9042778a4 */ /* 0x000fc8000f8e0227 */
[----:B------:R-:W-:Y:S08]  /*8580*/  @P0 BRA `(.L_x_259) ;  /* 0xffffff8c009c0947 */ /* 0x000ff0000383ffff */
[----:B------:R-:W-:Y:S05]  /*8590*/  EXIT ;  /* 0x000000000000794d */ /* 0x000fea0003800000 */
.L_x_4:
        /* <DEDUP_REMOVED lines=26> */
.L_x_261:
[--C-:B------:R-:W-:Y:S01]  /*8740*/  SHF.R.U64 R14, R12, R20, R13.reuse ;  /* 0x000000140c0e7219 */ /* 0x100fe2000000120d */
[----:B------:R-:W0:Y:S01]  /*8750*/  LDC R24, c[0x0][0x618] ;  /* 0x00018600ff187b82 */ /* 0x000e220000000800 */
[----:B------:R-:W-:Y:S01]  /*8760*/  I2FP.F32.U32 R8, R6 ;  /* 0x0000000600087245 */ /* 0x000fe20000201000 */
[----:B------:R-:W-:Y:S01]  /*8770*/  ULDC UR4, c[0x0][0x150] ;  /* 0x0000540000047ab9 */ /* 0x000fe20000000800 */
[----:B------:R-:W-:Y:S02]  /*8780*/  SHF.R.U32.HI R7, RZ, R20, R13 ;  /* 0x00000014ff077219 */ /* 0x000fe4000001160d */
[----:B------:R-:W-:Y:S01]  /*8790*/  IADD3 R11, P0, RZ, -R14, RZ ;  /* 0x8000000eff0b7210 */ /* 0x000fe20007f1e0ff */
[----:B------:R-:W-:Y:S01]  /*87a0*/  FMUL R13, R8, UR4 ;  /* 0x00000004080d7c20 */ /* 0x000fe20008400000 */
[----:B------:R-:W-:Y:S01]  /*87b0*/  ULDC UR4, c[0x0][0x154] ;  /* 0x0000550000047ab9 */ /* 0x000fe20000000800 */
[----:B------:R-:W1:Y:S02]  /*87c0*/  LDC.64 R26, c[0x0][0x640] ;  /* 0x00019000ff1a7b82 */ /* 0x000e640000000a00 */
[----:B------:R-:W-:-:S02]  /*87d0*/  IMAD.X R7, RZ, RZ, ~R7, P0 ;  /* 0x000000ffff077224 */ /* 0x000fc400000e0e07 */
[----:B------:R-:W2:Y:S01]  /*87e0*/  F2I.U32.TRUNC.NTZ R13, R13 ;  /* 0x0000000d000d7305 */ /* 0x000ea2000020f000 */
[----:B------:R-:W-:-:S03]  /*87f0*/  IMAD.WIDE.U32 R8, R11, R22, R16 ;  /* 0x000000160b087225 */ /* 0x000fc600078e0010 */
[----:B------:R-:W3:Y:S01]  /*8800*/  LDC R15, c[0x0][0x144] ;  /* 0x00005100ff0f7b82 */ /* 0x000ee20000000800 */
[----:B------:R-:W-:-:S04]  /*8810*/  IMAD R10, R7, R22, RZ ;  /* 0x00000016070a7224 */ /* 0x000fc800078e02ff */
[----:B------:R-:W-:Y:S02]  /*8820*/  IMAD R7, R11, R23, R10 ;  /* 0x000000170b077224 */ /* 0x000fe400078e020a */
[----:B------:R-:W-:Y:S01]  /*8830*/  IMAD.MOV.U32 R10, RZ, RZ, -0x1 ;  /* 0xffffffffff0a7424 */ /* 0x000fe200078e00ff */
[----:B------:R-:W4:Y:S01]  /*8840*/  LDC R20, c[0x0][0x608] ;  /* 0x00018200ff147b82 */ /* 0x000f220000000800 */
[----:B------:R-:W-:Y:S01]  /*8850*/  IMAD.IADD R7, R9, 0x1, R7 ;  /* 0x0000000109077824 */ /* 0x000fe200078e0207 */
[----:B------:R-:W-:-:S04]  /*8860*/  I2FP.F32.U32 R9, R5 ;  /* 0x0000000500097245 */ /* 0x000fc80000201000 */
[-C--:B0-----:R-:W-:Y:S01]  /*8870*/  SHF.R.U64 R12, R8, R24.reuse, R7 ;  /* 0x00000018080c7219 */ /* 0x081fe20000001207 */
[----:B--2---:R-:W-:Y:S01]  /*8880*/  IMAD.MOV R8, RZ, RZ, -R13 ;  /* 0x000000ffff087224 */ /* 0x004fe200078e0a0d */
[----:B------:R-:W0:Y:S01]  /*8890*/  LDC R11, c[0x0][0x658] ;  /* 0x00019600ff0b7b82 */ /* 0x000e220000000800 */
[----:B-1----:R-:W-:Y:S01]  /*88a0*/  ISETP.NE.U32.AND P0, PT, R26, RZ, PT ;  /* 0x000000ff1a00720c */ /* 0x002fe20003f05070 */
[----:B------:R-:W-:Y:S01]  /*88b0*/  FMUL R9, R9, UR4 ;  /* 0x0000000409097c20 */ /* 0x000fe20008400000 */
[----:B------:R-:W-:Y:S02]  /*88c0*/  SHF.R.U32.HI R7, RZ, R24, R7 ;  /* 0x00000018ff077219 */ /* 0x000fe40000011607 */
[----:B------:R-:W-:-:S03]  /*88d0*/  ISETP.NE.AND.EX P0, PT, R27, RZ, PT, P0 ;  /* 0x000000ff1b00720c */ /* 0x000fc60003f05300 */
[----:B------:R-:W1:Y:S01]  /*88e0*/  LDC R22, c[0x0][0x148] ;  /* 0x00005200ff167b82 */ /* 0x000e620000000800 */
[----:B---3--:R-:W-:Y:S02]  /*88f0*/  IMAD R23, R15, R8, R6 ;  /* 0x000000080f177224 */ /* 0x008fe400078e0206 */
[----:B------:R-:W-:-:S05]  /*8900*/  IMAD.MOV.U32 R8, RZ, RZ, 0x1 ;  /* 0x00000001ff087424 */ /* 0x000fca00078e00ff */
[----:B------:R-:W2:Y:S01]  /*8910*/  LDC R21, c[0x0][0x600] ;  /* 0x00018000ff157b82 */ /* 0x000ea20000000800 */
[-CC-:B----4-:R-:W-:Y:S02]  /*8920*/  SHF.R.U64 R15, R12, R20.reuse, R7.reuse ;  /* 0x000000140c0f7219 */ /* 0x190fe40000001207 */
[----:B------:R-:W-:Y:S02]  /*8930*/  SHF.R.U32.HI R6, RZ, R20, R7 ;  /* 0x00000014ff067219 */ /* 0x000fe40000011607 */
[----:B------:R3:W4:Y:S03]  /*8940*/  F2I.U32.TRUNC.NTZ R20, R9 ;  /* 0x0000000900147305 */ /* 0x000726000020f000 */
[----:B------:R-:W1:Y:S01]  /*8950*/  LDC R25, c[0x0][0x648] ;  /* 0x00019200ff197b82 */ /* 0x000e620000000800 */
[-C--:B0-----:R-:W-:Y:S02]  /*8960*/  SHF.R.U64 R19, R15, R11.reuse, R6 ;  /* 0x0000000b0f137219 */ /* 0x081fe40000001206 */
[----:B------:R-:W-:-:S02]  /*8970*/  SHF.L.U32 R10, R10, R11, RZ ;  /* 0x0000000b0a0a7219 */ /* 0x000fc400000006ff */
[-C--:B------:R-:W-:Y:S01]  /*8980*/  SHF.R.U32.HI R7, RZ, R11.reuse, R6 ;  /* 0x0000000bff077219 */ /* 0x080fe20000011606 */
[----:B------:R-:W-:Y:S01]  /*8990*/  IMAD.MOV.U32 R6, RZ, RZ, R19 ;  /* 0x000000ffff067224 */ /* 0x000fe200078e0013 */
[----:B------:R-:W-:Y:S01]  /*89a0*/  SHF.L.U32 R24, R8, R11, RZ ;  /* 0x0000000b08187219 */ /* 0x000fe200000006ff */
[----:B------:R-:W0:Y:S01]  /*89b0*/  LDC R28, c[0x0][0x638] ;  /* 0x00018e00ff1c7b82 */ /* 0x000e220000000800 */
[----:B------:R-:W-:-:S07]  /*89c0*/  LOP3.LUT R30, RZ, R10, RZ, 0x33, !PT ;  /* 0x0000000aff1e7212 */ /* 0x000fce00078e33ff */
[----:B------:R-:W0:Y:S01]  /*89d0*/  LDC R29, c[0x0][0x610] ;  /* 0x00018400ff1d7b82 */ /* 0x000e220000000800 */
[----:B---34-:R-:W-:Y:S05]  /*89e0*/  @!P0 BRA `(.L_x_262) ;  /* 0x0000000000288947 */ /* 0x018fea0003800000 */
[----:B------:R-:W3:Y:S02]  /*89f0*/  LDC R6, c[0x0][0x64c] ;  /* 0x00019300ff067b82 */ /* 0x000ee40000000800 */
[----:B---3--:R-:W-:-:S05]  /*8a00*/  IADD3 R11, P0, R19, R6, RZ ;  /* 0x00000006130b7210 */ /* 0x008fca0007f1e0ff */
        /* <DEDUP_REMOVED lines=8> */
.L_x_262:
[----:B------:R-:W-:Y:S01]  /*8a90*/  ISETP.NE.AND P0, PT, R2, 0x1, PT ;  /* 0x000000010200780c */ /* 0x000fe20003f05270 */
[----:B--2---:R-:W-:Y:S01]  /*8aa0*/  VIADD R9, R21, 0xffffffff ;  /* 0xffffffff15097836 */ /* 0x004fe20000000000 */
[----:B-1----:R-:W-:Y:S01]  /*8ab0*/  SHF.R.U64 R7, R6, R25, R7 ;  /* 0x0000001906077219 */ /* 0x002fe20000001207 */
[----:B------:R-:W-:Y:S01]  /*8ac0*/  IMAD.MOV R20, RZ, RZ, -R20 ;  /* 0x000000ffff147224 */ /* 0x000fe200078e0a14 */
[----:B------:R-:W-:Y:S02]  /*8ad0*/  LOP3.LUT R6, R15, R30, RZ, 0xc0, !PT ;  /* 0x0000001e0f067212 */ /* 0x000fe400078ec0ff */
[----:B------:R-:W-:Y:S01]  /*8ae0*/  LOP3.LUT R12, R12, R9, RZ, 0xc0, !PT ;  /* 0x000000090c0c7212 */ /* 0x000fe200078ec0ff */
[----:B------:R-:W-:Y:S02]  /*8af0*/  IMAD.MOV R8, RZ, RZ, -R7 ;  /* 0x000000ffff087224 */ /* 0x000fe400078e0a07 */
[----:B------:R-:W-:Y:S02]  /*8b00*/  IMAD R6, R24, R7, R6 ;  /* 0x0000000718067224 */ /* 0x000fe400078e0206 */
[----:B------:R-:W-:-:S02]  /*8b10*/  IMAD.MOV.U32 R9, RZ, RZ, 0x1 ;  /* 0x00000001ff097424 */ /* 0x000fc400078e00ff */
[----:B------:R-:W-:Y:S02]  /*8b20*/  @P0 IMAD R23, R22, R20, R5 ;  /* 0x0000001416170224 */ /* 0x000fe400078e0205 */
[----:B0-----:R-:W-:Y:S02]  /*8b30*/  IMAD R5, R8, R28, R19 ;  /* 0x0000001c08057224 */ /* 0x001fe400078e0213 */
[----:B------:R-:W-:Y:S02]  /*8b40*/  IMAD R19, R6, R29, R23 ;  /* 0x0000001d06137224 */ /* 0x000fe400078e0217 */
[----:B------:R-:W-:Y:S02]  /*8b50*/  IMAD R6, R5, R21, R12 ;  /* 0x0000001505067224 */ /* 0x000fe400078e020c */
[----:B------:R-:W-:-:S03]  /*8b60*/  IMAD.MOV.U32 R8, RZ, RZ, R14 ;  /* 0x000000ffff087224 */ /* 0x000fc600078e000e */
[----:B------:R-:W-:Y:S02]  /*8b70*/  SEL R20, R6, R19, !P0 ;  /* 0x0000001306147207 */ /* 0x000fe40004000000 */
[----:B------:R-:W-:-:S07]  /*8b80*/  SEL R19, R19, R6, !P0 ;  /* 0x0000000613137207 */ /* 0x000fce0004000000 */
.L_x_260:
[----:B------:R-:W-:-:S08]  /*8b90*/  NOP ;  /* 0x0000000000007918 */ /* 0x000fd00000000000 */
[----:B------:R-:W0:-:S00]  /*8ba0*/  USETMAXREG.DEALLOC.CTAPOOL 0x28 ;  /* 0x00000028000079c8 */ /* 0x000e0000080e0500 */
[----:B0-----:R-:W-:-:S13]  /*8bb0*/  ISETP.NE.AND P0, PT, R0, RZ, PT ;  /* 0x000000ff0000720c */ /* 0x001fda0003f05270 */
[----:B------:R-:W-:Y:S05]  /*8bc0*/  @P0 EXIT ;  /* 0x000000000000094d */ /* 0x000fea0003800000 */
[----:B------:R-:W-:Y:S01]  /*8bd0*/  LOP3.LUT P0, RZ, R9, 0xff, RZ, 0xc0, !PT ;  /* 0x000000ff09ff7812 */ /* 0x000fe2000780c0ff */
[----:B------:R-:W-:Y:S02]  /*8be0*/  IMAD.MOV.U32 R0, RZ, RZ, 0x1 ;  /* 0x00000001ff007424 */ /* 0x000fe400078e00ff */
[----:B------:R-:W-:-:S10]  /*8bf0*/  IMAD.MOV.U32 R12, RZ, RZ, RZ ;  /* 0x000000ffff0c7224 */ /* 0x000fd400078e00ff */
[----:B------:R-:W-:Y:S05]  /*8c00*/  @!P0 BRA `(.L_x_263) ;  /* 0x0000000c00148947 */ /* 0x000fea0003800000 */
[----:B------:R-:W0:Y:S01]  /*8c10*/  LDC R0, c[0x0][0x28c] ;  /* 0x0000a300ff007b82 */ /* 0x000e220000000800 */
[----:B------:R-:W-:Y:S01]  /*8c20*/  LOP3.LUT P0, RZ, R3, 0x1f, RZ, 0xc0, !PT ;  /* 0x0000001f03ff7812 */ /* 0x000fe2000780c0ff */
[----:B------:R-:W-:Y:S01]  /*8c30*/  ULDC UR5, c[0x0][0x658] ;  /* 0x0001960000057ab9 */ /* 0x000fe20000000800 */
[----:B------:R-:W-:Y:S01]  /*8c40*/  UMOV UR6, 0xffffffff ;  /* 0xffffffff00067882 */ /* 0x000fe20000000000 */
[----:B------:R-:W-:Y:S01]  /*8c50*/  BSSY B0, `(.L_x_263) ;  /* 0x00000c0000007945 */ /* 0x000fe20003800000 */
[----:B------:R-:W-:Y:S01]  /*8c60*/  USHF.L.U32 UR6, UR6, UR5, URZ ;  /* 0x0000000506067299 */ /* 0x000fe2000800063f */
[C---:B------:R-:W-:Y:S01]  /*8c70*/  ISETP.NE.AND P2, PT, R4.reuse, RZ, PT ;  /* 0x000000ff0400720c */ /* 0x040fe20003f45270 */
[----:B------:R-:W-:Y:S01]  /*8c80*/  IMAD.MOV.U32 R13, RZ, RZ, 0x1 ;  /* 0x00000001ff0d7424 */ /* 0x000fe200078e00ff */
[----:B------:R-:W-:Y:S01]  /*8c90*/  ISETP.NE.OR P0, PT, R4, RZ, !P0 ;  /* 0x000000ff0400720c */ /* 0x000fe20004705670 */
[----:B------:R-:W-:Y:S01]  /*8ca0*/  IMAD.MOV.U32 R12, RZ, RZ, RZ ;  /* 0x000000ffff0c7224 */ /* 0x000fe200078e00ff */
[----:B------:R-:W-:Y:S01]  /*8cb0*/  LOP3.LUT R11, R18, 0x2, RZ, 0xfc, !PT ;  /* 0x00000002120b7812 */ /* 0x000fe200078efcff */
[----:B------:R-:W-:Y:S01]  /*8cc0*/  ULDC UR4, c[0x0][0x600] ;  /* 0x0001800000047ab9 */ /* 0x000fe20000000800 */
[----:B------:R-:W-:Y:S01]  /*8cd0*/  UMOV UR7, 0x1 ;  /* 0x0000000100077882 */ /* 0x000fe20000000000 */
[----:B------:R-:W-:-:S02]  /*8ce0*/  UIADD3 UR15, UR4, -0x1, URZ ;  /* 0xffffffff040f7890 */ /* 0x000fc4000fffe03f */
[----:B------:R-:W-:Y:S02]  /*8cf0*/  USHF.L.U32 UR17, UR7, UR5, URZ ;  /* 0x0000000507117299 */ /* 0x000fe4000800063f */
[----:B------:R-:W-:Y:S01]  /*8d00*/  ULOP3.LUT UR16, URZ, UR6, URZ, 0x33, !UPT ;  /* 0x000000063f107292 */ /* 0x000fe2000f8e333f */
[----:B------:R-:W-:Y:S01]  /*8d10*/  ULDC.64 UR20, c[0x0][0x198] ;  /* 0x0000660000147ab9 */ /* 0x000fe20000000a00 */
[----:B0-----:R-:W-:-:S05]  /*8d20*/  VIADD R0, R0, 0x1f ;  /* 0x0000001f00007836 */ /* 0x001fca0000000000 */
[----:B------:R-:W-:-:S04]  /*8d30*/  SHF.R.S32.HI R3, RZ, 0x1f, R0 ;  /* 0x0000001fff037819 */ /* 0x000fc80000011400 */
[----:B------:R-:W-:Y:S01]  /*8d40*/  LEA.HI R3, R3, R0, RZ, 0x5 ;  /* 0x0000000003037211 */ /* 0x000fe200078f28ff */
[----:B------:R-:W-:-:S03]  /*8d50*/  IMAD.MOV.U32 R0, RZ, RZ, 0x1 ;  /* 0x00000001ff007424 */ /* 0x000fc600078e00ff */
[----:B------:R-:W-:-:S05]  /*8d60*/  SHF.R.S32.HI R3, RZ, 0x5, R3 ;  /* 0x00000005ff037819 */ /* 0x000fca0000011403 */
[----:B------:R-:W-:-:S07]  /*8d70*/  VIADD R10, R3, 0x1 ;  /* 0x00000001030a7836 */ /* 0x000fce0000000000 */
.L_x_275:
[----:B------:R-:W-:-:S03]  /*8d80*/  UMOV UR4, 0xffffffff ;  /* 0xffffffff00047882 */ /* 0x000fc60000000000 */
[----:B------:R-:W-:Y:S05]  /*8d90*/  BRA.DIV UR4, `(.L_x_264) ;  /* 0x0000001a04487947 */ /* 0x000fea000b800000 */
[----:B------:R-:W-:-:S13]  /*8da0*/  ELECT P6, URZ, PT ;  /* 0x00000000003f782f */ /* 0x000fda00038c0000 */
.L_x_305:
[----:B------:R-:W0:Y:S01]  /*8db0*/  LDC R4, c[0x0][0x28c] ;  /* 0x0000a300ff047b82 */ /* 0x000e220000000800 */
[----:B------:R-:W-:Y:S01]  /*8dc0*/  BSSY B1, `(.L_x_265) ;  /* 0x0000037000017945 */ /* 0x000fe20003800000 */
[----:B0-----:R-:W-:-:S13]  /*8dd0*/  ISETP.LT.OR P6, PT, R4, 0x1, !P6 ;  /* 0x000000010400780c */ /* 0x001fda00077c1670 */
[----:B------:R-:W-:Y:S05]  /*8de0*/  @P6 BRA `(.L_x_266) ;  /* 0x0000000000d06947 */ /* 0x000fea0003800000 */
[----:B------:R-:W-:Y:S02]  /*8df0*/  IMAD R20, R20, 0x70, RZ ;  /* 0x0000007014147824 */ /* 0x000fe400078e02ff */
[----:B------:R-:W-:Y:S02]  /*8e00*/  IMAD R19, R19, 0xc0, RZ ;  /* 0x000000c013137824 */ /* 0x000fe400078e02ff */
[----:B------:R-:W-:Y:S02]  /*8e10*/  IMAD.MOV.U32 R21, RZ, RZ, RZ ;  /* 0x000000ffff157224 */ /* 0x000fe400078e00ff */
[----:B------:R-:W-:Y:S02]  /*8e20*/  IMAD.MOV.U32 R4, RZ, RZ, R10 ;  /* 0x000000ffff047224 */ /* 0x000fe400078e000a */
[----:B------:R-:W-:Y:S02]  /*8e30*/  IMAD.MOV.U32 R5, RZ, RZ, R0 ;  /* 0x000000ffff057224 */ /* 0x000fe400078e0000 */
[----:B------:R-:W-:-:S07]  /*8e40*/  IMAD.MOV.U32 R6, RZ, RZ, R12 ;  /* 0x000000ffff067224 */ /* 0x000fce00078e000c */
.L_x_270:
[----:B------:R-:W0:Y:S01]  /*8e50*/  S2R R14, SR_CgaCtaId ;  /* 0x00000000000e7919 */ /* 0x000e220000008800 */
[----:B------:R-:W-:Y:S01]  /*8e60*/  MOV R7, 0x400 ;  /* 0x0000040000077802 */ /* 0x000fe20000000f00 */
[----:B------:R-:W1:Y:S03]  /*8e70*/  @!P2 LDC R9, c[0x0][0x500] ;  /* 0x00014000ff09ab82 */ /* 0x000e660000000800 */
[----:B0-----:R-:W-:Y:S02]  /*8e80*/  LEA R15, R14, R7, 0x18 ;  /* 0x000000070e0f7211 */ /* 0x001fe400078ec0ff */
[----:B------:R-:W-:-:S03]  /*8e90*/  SHF.L.U32 R7, R5, 0x1f, RZ ;  /* 0x0000001f05077819 */ /* 0x000fc600000006ff */
[----:B------:R-:W-:-:S04]  /*8ea0*/  IMAD R14, R6, 0x8, R15 ;  /* 0x00000008060e7824 */ /* 0x000fc800078e020f */
[----:B------:R-:W0:Y:S02]  /*8eb0*/  SYNCS.PHASECHK.TRANS64.TRYWAIT P1, [R14+URZ+0xb8], R7 ;  /* 0x0000b8070e0075a7 */ /* 0x000e24000802017f */
[----:B01----:R-:W-:Y:S05]  /*8ec0*/  @!P1 BRA `(.L_x_267) ;  /* 0x00000018001c9947 */ /* 0x003fea0003800000 */
.L_x_306:
[----:B0-----:R-:W-:Y:S01]  /*8ed0*/  PRMT R7, R11, 0x9910, RZ ;  /* 0x000099100b077816 */ /* 0x001fe200000000ff */
[----:B------:R0:W-:Y:S03]  /*8ee0*/  @!P2 SYNCS.ARRIVE.TRANS64 RZ, [R14+URZ], R9 ;  /* 0x000000090effa9a7 */ /* 0x0001e6000800003f */
[----:B------:R-:W-:-:S13]  /*8ef0*/  ISETP.NE.AND P1, PT, R7, 0x2, PT ;  /* 0x000000020700780c */ /* 0x000fda0003f25270 */
[----:B0-----:R-:W-:Y:S05]  /*8f00*/  @P1 BRA `(.L_x_268) ;  /* 0x0000000000041947 */ /* 0x001fea0003800000 */
[----:B------:R-:W-:Y:S01]  /*8f10*/  BPT.TRAP 0x1 ;  /* 0x000000040000795c */ /* 0x000fe20000300000 */
.L_x_268:
[----:B------:R-:W-:Y:S05]  /*8f20*/  @P0 BRA `(.L_x_269) ;  /* 0x0000000000040947 */ /* 0x000fea0003800000 */
[----:B------:R-:W-:Y:S01]  /*8f30*/  BPT.TRAP 0x1 ;  /* 0x000000040000795c */ /* 0x000fe20000300000 */
.L_x_269:
[--C-:B------:R-:W-:Y:S01]  /*8f40*/  IMAD R7, R6, 0x1800, R15.reuse ;  /* 0x0000180006077824 */ /* 0x100fe200078e020f */
[----:B------:R-:W-:Y:S01]  /*8f50*/  R2UR UR9, R14 ;  /* 0x000000000e0972ca */ /* 0x000fe200000e0000 */
[----:B------:R-:W-:Y:S01]  /*8f60*/  IMAD R15, R6, 0xe00, R15 ;  /* 0x00000e00060f7824 */ /* 0x000fe200078e020f */
[----:B------:R-:W-:Y:S01]  /*8f70*/  UIADD3 UR4, UP0, UR20, 0xf0, URZ ;  /* 0x000000f014047890 */ /* 0x000fe2000ff1e03f */
[----:B------:R-:W-:Y:S01]  /*8f80*/  VIADD R4, R4, 0xffffffff ;  /* 0xffffffff04047836 */ /* 0x000fe20000000000 */
[----:B------:R-:W-:Y:S01]  /*8f90*/  R2UR UR5, R7 ;  /* 0x00000000070572ca */ /* 0x000fe200000e0000 */
[----:B------:R-:W-:Y:S01]  /*8fa0*/  UIADD3 UR22, UP1, UR20, 0x1f0, URZ ;  /* 0x000001f014167890 */ /* 0x000fe2000ff3e03f */
[----:B------:R-:W-:Y:S01]  /*8fb0*/  R2UR UR8, R15 ;  /* 0x000000000f0872ca */ /* 0x000fe200000e0000 */
[----:B------:R-:W-:Y:S01]  /*8fc0*/  VIADD R6, R6, 0x1 ;  /* 0x0000000106067836 */ /* 0x000fe20000000000 */
[----:B------:R-:W-:Y:S01]  /*8fd0*/  R2UR UR11, R19 ;  /* 0x00000000130b72ca */ /* 0x000fe200000e0000 */
[----:B------:R-:W-:Y:S01]  /*8fe0*/  UIADD3.X UR23, URZ, UR21, URZ, UP1, !UPT ;  /* 0x000000153f177290 */ /* 0x000fe20008ffe43f */
[C---:B------:R-:W-:Y:S01]  /*8ff0*/  R2UR UR10, R21.reuse ;  /* 0x00000000150a72ca */ /* 0x040fe200000e0000 */
[----:B------:R-:W-:Y:S01]  /*9000*/  UMOV UR6, 0x0 ;  /* 0x0000000000067882 */ /* 0x000fe20000000000 */
[----:B------:R-:W-:Y:S01]  /*9010*/  R2UR UR12, R8 ;  /* 0x00000000080c72ca */ /* 0x000fe200000e0000 */
[----:B------:R-:W-:Y:S01]  /*9020*/  UMOV UR7, 0x10000000 ;  /* 0x1000000000077882 */ /* 0x000fe20000000000 */
[----:B------:R-:W-:Y:S01]  /*9030*/  R2UR UR18, R20 ;  /* 0x00000000141272ca */ /* 0x000fe200000e0000 */
[----:B------:R-:W-:Y:S01]  /*9040*/  VIADD R21, R21, 0x20 ;  /* 0x0000002015157836 */ /* 0x000fe20000000000 */
[----:B------:R-:W-:Y:S01]  /*9050*/  ISETP.GT.AND P3, PT, R4, 0x1, PT ;  /* 0x000000010400780c */ /* 0x000fe20003f64270 */
[----:B------:R-:W-:Y:S01]  /*9060*/  UIADD3 UR13, UR5, 0x280, URZ ;  /* 0x00000280050d7890 */ /* 0x000fe2000fffe03f */
[----:B------:R-:W-:Y:S01]  /*9070*/  ISETP.NE.AND P1, PT, R6, 0x17, PT ;  /* 0x000000170600780c */ /* 0x000fe20003f25270 */
[----:B------:R-:W-:-:S02]  /*9080*/  UIADD3.X UR5, URZ, UR21, URZ, UP0, !UPT ;  /* 0x000000153f057290 */ /* 0x000fc400087fe43f */
[----:B------:R-:W-:Y:S01]  /*9090*/  UIADD3 UR14, UR8, 0x22a80, URZ ;  /* 0x00022a80080e7890 */ /* 0x000fe2000fffe03f */
[----:B------:R-:W-:Y:S02]  /*90a0*/  SEL R14, RZ, 0x1, P1 ;  /* 0x00000001ff0e7807 */ /* 0x000fe40000800000 */
[----:B------:R-:W-:Y:S01]  /*90b0*/  UMOV UR8, UR13 ;  /* 0x0000000d00087c82 */ /* 0x000fe20008000000 */
[----:B------:R-:W-:Y:S02]  /*90c0*/  SEL R6, R6, RZ, P1 ;  /* 0x000000ff06067207 */ /* 0x000fe40000800000 */
[----:B------:R-:W-:Y:S01]  /*90d0*/  LOP3.LUT R5, R5, R14, RZ, 0x3c, !PT ;  /* 0x0000000e05057212 */ /* 0x000fe200078e3cff */
[----:B------:R0:W-:Y:S02]  /*90e0*/  UTMALDG.3D [UR8], [UR4], desc[UR6] ;  /* 0x00000608040075b4 */ /* 0x0001e40008011000 */
[----:B0-----:R-:W-:Y:S01]  /*90f0*/  UMOV UR8, UR14 ;  /* 0x0000000e00087c82 */ /* 0x001fe20008000000 */
[----:B------:R-:W-:-:S02]  /*9100*/  UMOV UR11, UR18 ;  /* 0x00000012000b7c82 */ /* 0x000fc40008000000 */
[----:B------:R0:W-:Y:S02]  /*9110*/  UTMALDG.3D [UR8], [UR22], desc[UR6] ;  /* 0x00000608160075b4 */ /* 0x0001e40008011000 */
[----:B0-----:R-:W-:Y:S05]  /*9120*/  @P3 BRA `(.L_x_270) ;  /* 0xfffffffc00483947 */ /* 0x001fea000383ffff */
.L_x_266:
[----:B------:R-:W-:Y:S05]  /*9130*/  BSYNC B1 ;  /* 0x0000000000017941 */ /* 0x000fea0003800000 */
.L_x_265:
[----:B------:R-:W-:Y:S01]  /*9140*/  LOP3.LUT P3, RZ, R13, 0xff, RZ, 0xc0, !PT ;  /* 0x000000ff0dff7812 */ /* 0x000fe2000786c0ff */
[----:B------:R-:W-:Y:S01]  /*9150*/  IMAD.IADD R12, R3, 0x1, R12 ;  /* 0x00000001030c7824 */ /* 0x000fe200078e020c */
[----:B------:R-:W-:Y:S01]  /*9160*/  IADD3 R16, P4, R16, UR36, RZ ;  /* 0x0000002410107c10 */ /* 0x000fe2000ff9e0ff */
[----:B------:R-:W-:Y:S01]  /*9170*/  ULDC.64 UR4, c[0x0][0x650] ;  /* 0x0001940000047ab9 */ /* 0x000fe20000000a00 */
[----:B------:R-:W-:Y:S01]  /*9180*/  BSSY B1, `(.L_x_271) ;  /* 0x000006a000017945 */ /* 0x000fe20003800000 */
[----:B------:R-:W-:Y:S01]  /*9190*/  IMAD.MOV.U32 R19, RZ, RZ, -0x1 ;  /* 0xffffffffff137424 */ /* 0x000fe200078e00ff */
[----:B------:R-:W-:Y:S01]  /*91a0*/  ISETP.GT.U32.AND P1, PT, R12, 0x16, PT ;  /* 0x000000160c00780c */ /* 0x000fe20003f24070 */
[----:B------:R-:W-:Y:S01]  /*91b0*/  IMAD.MOV.U32 R20, RZ, RZ, -0x1 ;  /* 0xffffffffff147424 */ /* 0x000fe200078e00ff */
[----:B------:R-:W-:Y:S01]  /*91c0*/  IADD3.X R17, R17, UR40, RZ, P4, !PT ;  /* 0x0000002811117c10 */ /* 0x000fe2000a7fe4ff */
[----:B------:R-:W-:Y:S01]  /*91d0*/  IMAD.MOV.U32 R8, RZ, RZ, -0x1 ;  /* 0xffffffffff087424 */ /* 0x000fe200078e00ff */
[----:B------:R-:W-:-:S02]  /*91e0*/  ISETP.LT.U32.AND P1, PT, R3, 0x17, P1 ;  /* 0x000000170300780c */ /* 0x000fc40000f21070 */
[----:B------:R-:W-:Y:S01]  /*91f0*/  PRMT R13, RZ, 0x7610, R13 ;  /* 0x00007610ff0d7816 */ /* 0x000fe2000000000d */
[----:B------:R-:W0:Y:S01]  /*9200*/  @P3 S2R R5, SR_CgaCtaId ;  /* 0x0000000000053919 */ /* 0x000e220000008800 */
[----:B------:R-:W-:-:S04]  /*9210*/  @P3 MOV R4, 0x400 ;  /* 0x0000040000043802 */ /* 0x000fc80000000f00 */
[----:B0-----:R-:W-:Y:S01]  /*9220*/  @P3 LEA R6, R5, R4, 0x18 ;  /* 0x0000000405063211 */ /* 0x001fe200078ec0ff */
[----:B------:R-:W-:-:S03]  /*9230*/  IMAD.WIDE.U32 R4, R12, -0x4de9bd37, RZ ;  /* 0xb21642c90c047825 */ /* 0x000fc600078e00ff */
[----:B------:R0:W-:Y:S01]  /*9240*/  @P3 SYNCS.ARRIVE.TRANS64.A1T0 RZ, [R6+URZ+0x188], RZ ;  /* 0x000188ff06ff39a7 */ /* 0x0001e2000810003f */
[----:B------:R-:W-:Y:S02]  /*9250*/  ISETP.GE.U32.AND P3, PT, R3, 0x17, PT ;  /* 0x000000170300780c */ /* 0x000fe40003f66070 */
[----:B------:R-:W-:Y:S02]  /*9260*/  SHF.R.U32.HI R7, RZ, 0x4, R5 ;  /* 0x00000004ff077819 */ /* 0x000fe40000011605 */
[----:B------:R-:W-:Y:S02]  /*9270*/  SEL R5, RZ, 0x1, !P1 ;  /* 0x00000001ff057807 */ /* 0x000fe40004800000 */
[----:B------:R-:W-:Y:S01]  /*9280*/  ISETP.GE.U32.AND P1, PT, R16, UR4, PT ;  /* 0x0000000410007c0c */ /* 0x000fe2000bf26070 */
[----:B------:R-:W-:Y:S01]  /*9290*/  IMAD R12, R7, -0x17, R12 ;  /* 0xffffffe9070c7824 */ /* 0x000fe200078e020c */
[----:B------:R-:W-:Y:S02]  /*92a0*/  LOP3.LUT R0, R0, R5, RZ, 0x3c, !PT ;  /* 0x0000000500007212 */ /* 0x000fe400078e3cff */
[----:B------:R-:W-:-:S02]  /*92b0*/  ISETP.GE.U32.AND.EX P1, PT, R17, UR5, PT, P1 ;  /* 0x0000000511007c0c */ /* 0x000fc4000bf26110 */
[----:B------:R-:W-:Y:S02]  /*92c0*/  PRMT R4, RZ, 0x7610, R4 ;  /* 0x00007610ff047816 */ /* 0x000fe40000000004 */
[----:B------:R-:W-:-:S09]  /*92d0*/  @P3 LOP3.LUT R0, R0, 0x1, R7, 0x78, !PT ;  /* 0x0000000100003812 */ /* 0x000fd200078e7807 */
[----:B0-----:R-:W-:Y:S05]  /*92e0*/  @P1 BRA `(.L_x_272) ;  /* 0x00000004004c1947 */ /* 0x001fea0003800000 */
[----:B------:R-:W-:Y:S01]  /*92f0*/  ULDC.64 UR4, c[0x0][0x628] ;  /* 0x00018a0000047ab9 */ /* 0x000fe20000000a00 */
[----:B------:R-:W0:Y:S01]  /*9300*/  S2R R15, SR_CTAID.X ;  /* 0x00000000000f7919 */ /* 0x000e220000002500 */
[----:B------:R-:W-:Y:S01]  /*9310*/  ISETP.NE.U32.AND P1, PT, RZ, UR4, PT ;  /* 0x00000004ff007c0c */ /* 0x000fe2000bf25070 */
[----:B------:R-:W-:Y:S01]  /*9320*/  ULDC UR7, c[0x0][0x630] ;  /* 0x00018c0000077ab9 */ /* 0x000fe20000000800 */
[----:B------:R-:W-:Y:S01]  /*9330*/  IMAD.MOV.U32 R4, RZ, RZ, R16 ;  /* 0x000000ffff047224 */ /* 0x000fe200078e0010 */
[----:B------:R-:W1:Y:S01]  /*9340*/  S2R R14, SR_CTAID.Y ;  /* 0x00000000000e7919 */ /* 0x000e620000002600 */
[----:B------:R-:W-:Y:S01]  /*9350*/  ISETP.NE.AND.EX P1, PT, RZ, UR5, PT, P1 ;  /* 0x00000005ff007c0c */ /* 0x000fe2000bf25310 */
[----:B------:R-:W-:-:S12]  /*9360*/  IMAD.MOV.U32 R5, RZ, RZ, R17 ;  /* 0x000000ffff057224 */ /* 0x000fd800078e0011 */
[----:B------:R-:W-:Y:S05]  /*9370*/  @!P1 BRA `(.L_x_273) ;  /* 0x0000000000289947 */ /* 0x000fea0003800000 */
[----:B------:R-:W-:Y:S02]  /*9380*/  ULDC UR6, c[0x0][0x634] ;  /* 0x00018d0000067ab9 */ /* 0x000fe40000000800 */
[----:B------:R-:W-:-:S05]  /*9390*/  IADD3 R9, P1, R16, UR6, RZ ;  /* 0x0000000610097c10 */ /* 0x000fca000ff3e0ff */
[----:B------:R-:W-:-:S04]  /*93a0*/  IMAD.X R19, RZ, RZ, R17, P1 ;  /* 0x000000ffff137224 */ /* 0x000fc800008e0611 */
[----:B------:R-:W-:-:S04]  /*93b0*/  IMAD.WIDE.U32 R6, R19, UR4, RZ ;  /* 0x0000000413067c25 */ /* 0x000fc8000f8e00ff */
[----:B------:R-:W-:-:S04]  /*93c0*/  IMAD.WIDE.U32 R6, P1, R9, UR5, R6 ;  /* 0x0000000509067c25 */ /* 0x000fc8000f820006 */
[----:B------:R-:W-:-:S04]  /*93d0*/  IMAD.WIDE.U32 R8, R9, UR4, RZ ;  /* 0x0000000409087c25 */ /* 0x000fc8000f8e00ff */
[----:B------:R-:W-:Y:S01]  /*93e0*/  IMAD.X R5, RZ, RZ, RZ, P1 ;  /* 0x000000ffff057224 */ /* 0x000fe200008e06ff */
[----:B------:R-:W-:Y:S01]  /*93f0*/  IADD3 RZ, P1, R9, R6, RZ ;  /* 0x0000000609ff7210 */ /* 0x000fe20007f3e0ff */
[----:B------:R-:W-:-:S04]  /*9400*/  IMAD.MOV.U32 R4, RZ, RZ, R7 ;  /* 0x000000ffff047224 */ /* 0x000fc800078e0007 */
[----:B------:R-:W-:-:S08]  /*9410*/  IMAD.WIDE.U32.X R4, R19, UR5, R4, P1 ;  /* 0x0000000513047c25 */ /* 0x000fd000088e0404 */
.L_x_273:
[--C-:B------:R-:W-:Y:S01]  /*9420*/  SHF.R.U64 R8, R4, UR7, R5.reuse ;  /* 0x0000000704087c19 */ /* 0x100fe20008001205 */
[----:B------:R-:W-:Y:S01]  /*9430*/  ULDC.64 UR4, c[0x0][0x620] ;  /* 0x0001880000047ab9 */ /* 0x000fe20000000a00 */
[----:B------:R-:W-:Y:S01]  /*9440*/  SHF.R.U32.HI R4, RZ, UR7, R5 ;  /* 0x00000007ff047c19 */ /* 0x000fe20008011605 */
[----:B------:R-:W2:Y:S01]  /*9450*/  LDC R24, c[0x0][0x144] ;  /* 0x00005100ff187b82 */ /* 0x000ea20000000800 */
[----:B------:R-:W-:Y:S01]  /*9460*/  IADD3 R7, P1, RZ, -R8, RZ ;  /* 0x80000008ff077210 */ /* 0x000fe20007f3e0ff */
[----:B------:R-:W-:Y:S01]  /*9470*/  ULDC.64 UR8, c[0x0][0x640] ;  /* 0x0001900000087ab9 */ /* 0x000fe20000000a00 */
[----:B0-----:R-:W-:Y:S01]  /*9480*/  I2FP.F32.U32 R9, R15 ;  /* 0x0000000f00097245 */ /* 0x001fe20000201000 */
[----:B------:R-:W-:Y:S02]  /*9490*/  ULDC UR6, c[0x0][0x608] ;  /* 0x0001820000067ab9 */ /* 0x000fe40000000800 */
[----:B------:R-:W-:Y:S01]  /*94a0*/  IMAD.X R4, RZ, RZ, ~R4, P1 ;  /* 0x000000ffff047224 */ /* 0x000fe200008e0e04 */
[----:B------:R-:W-:Y:S01]  /*94b0*/  ISETP.NE.U32.AND P1, PT, RZ, UR8, PT ;  /* 0x00000008ff007c0c */ /* 0x000fe2000bf25070 */
[----:B------:R-:W0:Y:S02]  /*94c0*/  LDC R21, c[0x0][0x148] ;  /* 0x00005200ff157b82 */ /* 0x000e240000000800 */
[----:B------:R-:W-:Y:S01]  /*94d0*/  IMAD R6, R4, UR4, RZ ;  /* 0x0000000404067c24 */ /* 0x000fe2000f8e02ff */
[----:B------:R-:W-:Y:S01]  /*94e0*/  ISETP.NE.AND.EX P1, PT, RZ, UR9, PT, P1 ;  /* 0x00000009ff007c0c */ /* 0x000fe2000bf25310 */
[----:B------:R-:W-:Y:S01]  /*94f0*/  IMAD.WIDE.U32 R4, R7, UR4, R16 ;  /* 0x0000000407047c25 */ /* 0x000fe2000f8e0010 */
[----:B------:R-:W-:-:S03]  /*9500*/  ULDC UR4, c[0x0][0x150] ;  /* 0x0000540000047ab9 */ /* 0x000fc60000000800 */
[----:B------:R-:W-:Y:S02]  /*9510*/  IMAD R7, R7, UR5, R6 ;  /* 0x0000000507077c24 */ /* 0x000fe4000f8e0206 */
[----:B------:R-:W-:Y:S01]  /*9520*/  FMUL R6, R9, UR4 ;  /* 0x0000000409067c20 */ /* 0x000fe20008400000 */
[----:B------:R-:W-:Y:S01]  /*9530*/  ULDC UR4, c[0x0][0x618] ;  /* 0x0001860000047ab9 */ /* 0x000fe20000000800 */
[----:B------:R-:W-:Y:S01]  /*9540*/  ULDC UR5, c[0x0][0x154] ;  /* 0x0000550000057ab9 */ /* 0x000fe20000000800 */
[----:B------:R-:W-:-:S03]  /*9550*/  IMAD.IADD R5, R5, 0x1, R7 ;  /* 0x0000000105057824 */ /* 0x000fc600078e0207 */
[----:B------:R-:W3:Y:S02]  /*9560*/  F2I.U32.TRUNC.NTZ R6, R6 ;  /* 0x0000000600067305 */ /* 0x000ee4000020f000 */
[----:B------:R-:W-:Y:S02]  /*9570*/  SHF.R.U64 R9, R4, UR4, R5 ;  /* 0x0000000404097c19 */ /* 0x000fe40008001205 */
[----:B-1----:R-:W-:-:S05]  /*9580*/  I2FP.F32.U32 R4, R14 ;  /* 0x0000000e00047245 */ /* 0x002fca0000201000 */
[----:B------:R-:W-:Y:S01]  /*9590*/  FMUL R22, R4, UR5 ;  /* 0x0000000504167c20 */ /* 0x000fe20008400000 */
[----:B------:R-:W-:Y:S01]  /*95a0*/  SHF.R.U32.HI R4, RZ, UR4, R5 ;  /* 0x00000004ff047c19 */ /* 0x000fe20008011605 */
[----:B------:R-:W-:-:S03]  /*95b0*/  ULDC UR4, c[0x0][0x658] ;  /* 0x0001960000047ab9 */ /* 0x000fc60000000800 */
[--C-:B------:R-:W-:Y:S01]  /*95c0*/  SHF.R.U64 R20, R9, UR6, R4.reuse ;  /* 0x0000000609147c19 */ /* 0x100fe20008001204 */
[----:B------:R-:W1:Y:S01]  /*95d0*/  F2I.U32.TRUNC.NTZ R22, R22 ;  /* 0x0000001600167305 */ /* 0x000e62000020f000 */
[----:B------:R-:W-:Y:S01]  /*95e0*/  SHF.R.U32.HI R5, RZ, UR6, R4 ;  /* 0x00000006ff057c19 */ /* 0x000fe20008011604 */
[----:B---3--:R-:W-:-:S03]  /*95f0*/  IMAD.MOV R6, RZ, RZ, -R6 ;  /* 0x000000ffff067224 */ /* 0x008fc600078e0a06 */
[----:B------:R-:W-:Y:S01]  /*9600*/  SHF.R.U64 R19, R20, UR4, R5 ;  /* 0x0000000414137c19 */ /* 0x000fe20008001205 */
[----:B--2---:R-:W-:Y:S01]  /*9610*/  IMAD R15, R24, R6, R15 ;  /* 0x00000006180f7224 */ /* 0x004fe200078e020f */
[----:B------:R-:W-:-:S03]  /*9620*/  SHF.R.U32.HI R23, RZ, UR4, R5 ;  /* 0x00000004ff177c19 */ /* 0x000fc60008011605 */
[----:B------:R-:W-:Y:S02]  /*9630*/  IMAD.MOV.U32 R4, RZ, RZ, R19 ;  /* 0x000000ffff047224 */ /* 0x000fe400078e0013 */
[----:B------:R-:W-:Y:S01]  /*9640*/  IMAD.MOV.U32 R5, RZ, RZ, R23 ;  /* 0x000000ffff057224 */ /* 0x000fe200078e0017 */
[----:B-1----:R-:W-:Y:S06]  /*9650*/  @!P1 BRA `(.L_x_274) ;  /* 0x0000000000289947 */ /* 0x002fec0003800000 */
[----:B------:R-:W-:Y:S02]  /*9660*/  ULDC UR4, c[0x0][0x64c] ;  /* 0x0001930000047ab9 */ /* 0x000fe40000000800 */
[----:B------:R-:W-:-:S05]  /*9670*/  IADD3 R5, P1, R19, UR4, RZ ;  /* 0x0000000413057c10 */ /* 0x000fca000ff3e0ff */
[----:B------:R-:W-:-:S04]  /*9680*/  IMAD.X R23, RZ, RZ, R23, P1 ;  /* 0x000000ffff177224 */ /* 0x000fc800008e0617 */
[----:B------:R-:W-:-:S04]  /*9690*/  IMAD.WIDE.U32 R6, R23, UR8, RZ ;  /* 0x0000000817067c25 */ /* 0x000fc8000f8e00ff */
[----:B------:R-:W-:-:S04]  /*96a0*/  IMAD.WIDE.U32 R6, P1, R5, UR9, R6 ;  /* 0x0000000905067c25 */ /* 0x000fc8000f820006 */
[----:B------:R-:W-:-:S04]  /*96b0*/  IMAD.WIDE.U32 R4, R5, UR8, RZ ;  /* 0x0000000805047c25 */ /* 0x000fc8000f8e00ff */
[----:B------:R-:W-:Y:S01]  /*96c0*/  IMAD.MOV.U32 R4, RZ, RZ, R7 ;  /* 0x000000ffff047224 */ /* 0x000fe200078e0007 */
[----:B------:R-:W-:Y:S01]  /*96d0*/  IADD3 RZ, P3, R5, R6, RZ ;  /* 0x0000000605ff7210 */ /* 0x000fe20007f7e0ff */
[----:B------:R-:W-:-:S04]  /*96e0*/  IMAD.X R5, RZ, RZ, RZ, P1 ;  /* 0x000000ffff057224 */ /* 0x000fc800008e06ff */
[----:B------:R-:W-:-:S08]  /*96f0*/  IMAD.WIDE.U32.X R4, R23, UR9, R4, P3 ;  /* 0x0000000917047c25 */ /* 0x000fd000098e0404 */
.L_x_274:
[----:B------:R-:W-:Y:S01]  /*9700*/  ISETP.NE.AND P1, PT, R2, 0x1, PT ;  /* 0x000000010200780c */ /* 0x000fe20003f25270 */
[----:B------:R-:W-:Y:S01]  /*9710*/  ULDC UR4, c[0x0][0x648] ;  /* 0x0001920000047ab9 */ /* 0x000fe20000000800 */
[----:B------:R-:W-:Y:S01]  /*9720*/  LOP3.LUT R20, R20, UR16, RZ, 0xc0, !PT ;  /* 0x0000001014147c12 */ /* 0x000fe2000f8ec0ff */
[----:B------:R-:W-:Y:S01]  /*9730*/  IMAD.MOV R22, RZ, RZ, -R22 ;  /* 0x000000ffff167224 */ /* 0x000fe200078e0a16 */
[----:B------:R-:W-:Y:S01]  /*9740*/  SHF.R.U64 R5, R4, UR4, R5 ;  /* 0x0000000404057c19 */ /* 0x000fe20008001205 */
[----:B------:R-:W-:Y:S01]  /*9750*/  ULDC UR4, c[0x0][0x638] ;  /* 0x00018e0000047ab9 */ /* 0x000fe20000000800 */
[----:B------:R-:W-:Y:S01]  /*9760*/  LOP3.LUT R6, R9, UR15, RZ, 0xc0, !PT ;  /* 0x0000000f09067c12 */ /* 0x000fe2000f8ec0ff */
[----:B------:R-:W-:Y:S02]  /*9770*/  ULDC UR5, c[0x0][0x610] ;  /* 0x0001840000057ab9 */ /* 0x000fe40000000800 */
[----:B------:R-:W-:Y:S02]  /*9780*/  IMAD.MOV R4, RZ, RZ, -R5 ;  /* 0x000000ffff047224 */ /* 0x000fe400078e0a05 */
[----:B------:R-:W-:-:S02]  /*9790*/  IMAD R20, R5, UR17, R20 ;  /* 0x0000001105147c24 */ /* 0x000fc4000f8e0214 */
[----:B0-----:R-:W-:Y:S02]  /*97a0*/  @P1 IMAD R15, R21, R22, R14 ;  /* 0x00000016150f1224 */ /* 0x001fe400078e020e */
[----:B------:R-:W-:Y:S01]  /*97b0*/  IMAD R19, R4, UR4, R19 ;  /* 0x0000000404137c24 */ /* 0x000fe2000f8e0213 */
[----:B------:R-:W-:Y:S01]  /*97c0*/  ULDC UR4, c[0x0][0x600] ;  /* 0x0001800000047ab9 */ /* 0x000fe20000000800 */
[----:B------:R-:W-:Y:S02]  /*97d0*/  IMAD R15, R20, UR5, R15 ;  /* 0x00000005140f7c24 */ /* 0x000fe4000f8e020f */
[----:B------:R-:W-:Y:S02]  /*97e0*/  IMAD R6, R19, UR4, R6 ;  /* 0x0000000413067c24 */ /* 0x000fe4000f8e0206 */
[----:B------:R-:W-:-:S03]  /*97f0*/  IMAD.MOV.U32 R4, RZ, RZ, 0x1 ;  /* 0x00000001ff047424 */ /* 0x000fc600078e00ff */
[----:B------:R-:W-:Y:S02]  /*9800*/  SEL R20, R6, R15, !P1 ;  /* 0x0000000f06147207 */ /* 0x000fe40004800000 */
[----:B------:R-:W-:-:S07]  /*9810*/  SEL R19, R15, R6, !P1 ;  /* 0x000000060f137207 */ /* 0x000fce0004800000 */
.L_x_272:
[----:B------:R-:W-:Y:S05]  /*9820*/  BSYNC B1 ;  /* 0x0000000000017941 */ /* 0x000fea0003800000 */
.L_x_271:
[----:B------:R-:W-:-:S13]  /*9830*/  LOP3.LUT P1, RZ, R4, 0xff, RZ, 0xc0, !PT ;  /* 0x000000ff04ff7812 */ /* 0x000fda000782c0ff */
[----:B------:R-:W-:Y:S05]  /*9840*/  @P1 BRA `(.L_x_275) ;  /* 0xfffffff4004c1947 */ /* 0x000fea000383ffff */
[----:B------:R-:W-:Y:S05]  /*9850*/  BSYNC B0 ;  /* 0x0000000000007941 */ /* 0x000fea0003800000 */
.L_x_263:
[----:B------:R-:W-:-:S03]  /*9860*/  UMOV UR4, 0xffffffff ;  /* 0xffffffff00047882 */ /* 0x000fc60000000000 */
[----:B------:R-:W-:Y:S05]  /*9870*/  BRA.DIV UR4, `(.L_x_276) ;  /* 0x0000000e04c47947 */ /* 0x000fea000b800000 */
[----:B------:R-:W-:-:S13]  /*9880*/  ELECT P6, URZ, PT ;  /* 0x00000000003f782f */ /* 0x000fda00038c0000 */
.L_x_309:
[----:B------:R-:W-:Y:S04]  /*9890*/  BSSY B0, `(.L_x_277) ;  /* 0x00000d6000007945 */ /* 0x000fe80003800000 */
[----:B------:R-:W-:Y:S05]  /*98a0*/  @!P6 BRA `(.L_x_278) ;  /* 0x0000000c0050e947 */ /* 0x000fea0003800000 */
[----:B------:R-:W-:-:S04]  /*98b0*/  LOP3.LUT R18, R18, 0x2, RZ, 0xfc, !PT ;  /* 0x0000000212127812 */ /* 0x000fc800078efcff */
[----:B------:R-:W-:-:S13]  /*98c0*/  ISETP.NE.AND P0, PT, R18, 0x3, PT ;  /* 0x000000031200780c */ /* 0x000fda0003f05270 */
[----:B------:R-:W-:Y:S05]  /*98d0*/  @!P0 BRA `(.L_x_279) ;  /* 0x0000000000048947 */ /* 0x000fea0003800000 */
[----:B------:R-:W-:Y:S01]  /*98e0*/  BPT.TRAP 0x1 ;  /* 0x000000040000795c */ /* 0x000fe20000300000 */
.L_x_279:
[----:B------:R-:W0:Y:S01]  /*98f0*/  S2R R3, SR_CgaCtaId ;  /* 0x0000000000037919 */ /* 0x000e220000008800 */
[----:B------:R-:W-:-:S04]  /*9900*/  MOV R2, 0x400 ;  /* 0x0000040000027802 */ /* 0x000fc80000000f00 */
[----:B0-----:R-:W-:Y:S02]  /*9910*/  LEA R3, R3, R2, 0x18 ;  /* 0x0000000203037211 */ /* 0x001fe400078ec0ff */
[----:B------:R-:W-:-:S03]  /*9920*/  SHF.L.U32 R2, R0, 0x1f, RZ ;  /* 0x0000001f00027819 */ /* 0x000fc600000006ff */
[----:B------:R-:W-:-:S04]  /*9930*/  VIADD R3, R3, 0xb8 ;  /* 0x000000b803037836 */ /* 0x000fc80000000000 */
[C---:B------:R-:W-:Y:S02]  /*9940*/  IMAD R7, R12.reuse, 0x8, R3 ;  /* 0x000000080c077824 */ /* 0x040fe400078e0203 */
[----:B------:R-:W-:Y:S02]  /*9950*/  VIADD R12, R12, 0x1 ;  /* 0x000000010c0c7836 */ /* 0x000fe40000000000 */
[----:B------:R-:W0:Y:S03]  /*9960*/  SYNCS.PHASECHK.TRANS64.TRYWAIT P0, [R7+URZ], R2 ;  /* 0x00000002070075a7 */ /* 0x000e26000800017f */
[----:B------:R-:W-:-:S04]  /*9970*/  ISETP.NE.AND P1, PT, R12, 0x17, PT ;  /* 0x000000170c00780c */ /* 0x000fc80003f25270 */
[----:B------:R-:W-:Y:S02]  /*9980*/  SEL R5, RZ, 0x1, P1 ;  /* 0x00000001ff057807 */ /* 0x000fe40000800000 */
[----:B------:R-:W-:Y:S02]  /*9990*/  SEL R12, R12, RZ, P1 ;  /* 0x000000ff0c0c7207 */ /* 0x000fe40000800000 */
[----:B------:R-:W-:-:S03]  /*99a0*/  LOP3.LUT R5, R0, R5, RZ, 0x3c, !PT ;  /* 0x0000000500057212 */ /* 0x000fc600078e3cff */
[----:B------:R-:W-:Y:S01]  /*99b0*/  IMAD R9, R12, 0x8, R3 ;  /* 0x000000080c097824 */ /* 0x000fe200078e0203 */
[----:B------:R-:W-:Y:S01]  /*99c0*/  SHF.L.U32 R4, R5, 0x1f, RZ ;  /* 0x0000001f05047819 */ /* 0x000fe200000006ff */
[----:B0-----:R-:W-:Y:S06]  /*99d0*/  @!P0 BRA `(.L_x_280) ;  /* 0x0000000c008c8947 */ /* 0x001fec0003800000 */
.L_x_310:
[----:B------:R-:W1:Y:S01]  /*99e0*/  SYNCS.PHASECHK.TRANS64.TRYWAIT P0, [R9+URZ], R4 ;  /* 0x00000004090075a7 */ /* 0x000e62000800017f */
[----:B------:R-:W-:-:S05]  /*99f0*/  VIADD R0, R12, 0x1 ;  /* 0x000000010c007836 */ /* 0x000fca0000000000 */
[----:B------:R-:W-:-:S04]  /*9a00*/  ISETP.NE.AND P1, PT, R0, 0x17, PT ;  /* 0x000000170000780c */ /* 0x000fc80003f25270 */
[----:B0-----:R-:W-:Y:S02]  /*9a10*/  SEL R2, RZ, 0x1, P1 ;  /* 0x00000001ff027807 */ /* 0x001fe40000800000 */
[----:B------:R-:W-:Y:S02]  /*9a20*/  SEL R0, R0, RZ, P1 ;  /* 0x000000ff00007207 */ /* 0x000fe40000800000 */
[----:B------:R-:W-:-:S03]  /*9a30*/  LOP3.LUT R7, R5, R2, RZ, 0x3c, !PT ;  /* 0x0000000205077212 */ /* 0x000fc600078e3cff */
[----:B------:R-:W-:Y:S01]  /*9a40*/  IMAD R6, R0, 0x8, R3 ;  /* 0x0000000800067824 */ /* 0x000fe200078e0203 */
[----:B------:R-:W-:Y:S01]  /*9a50*/  SHF.L.U32 R5, R7, 0x1f, RZ ;  /* 0x0000001f07057819 */ /* 0x000fe200000006ff */
[----:B-1----:R-:W-:Y:S06]  /*9a60*/  @!P0 BRA `(.L_x_281) ;  /* 0x0000000c007c8947 */ /* 0x002fec0003800000 */
.L_x_311:
[----:B------:R-:W1:Y:S01]  /*9a70*/  SYNCS.PHASECHK.TRANS64.TRYWAIT P0, [R6+URZ], R5 ;  /* 0x00000005060075a7 */ /* 0x000e62000800017f */
[----:B------:R-:W-:-:S05]  /*9a80*/  VIADD R0, R0, 0x1 ;  /* 0x0000000100007836 */ /* 0x000fca0000000000 */
[----:B------:R-:W-:-:S04]  /*9a90*/  ISETP.NE.AND P1, PT, R0, 0x17, PT ;  /* 0x000000170000780c */ /* 0x000fc80003f25270 */
[----:B------:R-:W-:Y:S02]  /*9aa0*/  SEL R2, RZ, 0x1, P1 ;  /* 0x00000001ff027807 */ /* 0x000fe40000800000 */
[----:B------:R-:W-:Y:S02]  /*9ab0*/  SEL R0, R0, RZ, P1 ;  /* 0x000000ff00007207 */ /* 0x000fe40000800000 */
[----:B------:R-:W-:-:S03]  /*9ac0*/  LOP3.LUT R7, R7, R2, RZ, 0x3c, !PT ;  /* 0x0000000207077212 */ /* 0x000fc600078e3cff */
[----:B0-----:R-:W-:Y:S01]  /*9ad0*/  IMAD R9, R0, 0x8, R3 ;  /* 0x0000000800097824 */ /* 0x001fe200078e0203 */
[----:B------:R-:W-:Y:S01]  /*9ae0*/  SHF.L.U32 R4, R7, 0x1f, RZ ;  /* 0x0000001f07047819 */ /* 0x000fe200000006ff */
[----:B-1----:R-:W-:Y:S06]  /*9af0*/  @!P0 BRA `(.L_x_282) ;  /* 0x0000000c006c8947 */ /* 0x002fec0003800000 */
.L_x_312:
        /* <DEDUP_REMOVED lines=9> */
.L_x_313:
        /* <DEDUP_REMOVED lines=9> */
.L_x_314:
        /* <DEDUP_REMOVED lines=9> */
.L_x_315:
        /* <DEDUP_REMOVED lines=9> */
.L_x_316:
        /* <DEDUP_REMOVED lines=9> */
.L_x_317:
        /* <DEDUP_REMOVED lines=9> */
.L_x_318:
        /* <DEDUP_REMOVED lines=9> */
.L_x_319:
        /* <DEDUP_REMOVED lines=9> */
.L_x_320:
        /* <DEDUP_REMOVED lines=9> */
.L_x_321:
        /* <DEDUP_REMOVED lines=9> */
.L_x_322:
        /* <DEDUP_REMOVED lines=9> */
.L_x_323:
        /* <DEDUP_REMOVED lines=9> */
.L_x_324:
        /* <DEDUP_REMOVED lines=9> */
.L_x_325:
        /* <DEDUP_REMOVED lines=9> */
.L_x_326:
        /* <DEDUP_REMOVED lines=9> */
.L_x_327:
        /* <DEDUP_REMOVED lines=9> */
.L_x_328:
        /* <DEDUP_REMOVED lines=9> */
.L_x_329:
        /* <DEDUP_REMOVED lines=9> */
.L_x_330:
[----:B------:R-:W1:Y:S01]  /*a520*/  SYNCS.PHASECHK.TRANS64.TRYWAIT P0, [R9+URZ], R4 ;  /* 0x00000004090075a7 */ /* 0x000e62000800017f */
[----:B------:R-:W-:-:S05]  /*a530*/  VIADD R0, R0, 0x1 ;  /* 0x0000000100007836 */ /* 0x000fca0000000000 */
[----:B------:R-:W-:-:S04]  /*a540*/  ISETP.NE.AND P1, PT, R0, 0x17, PT ;  /* 0x000000170000780c */ /* 0x000fc80003f25270 */
[----:B------:R-:W-:Y:S02]  /*a550*/  SEL R2, RZ, 0x1, P1 ;  /* 0x00000001ff027807 */ /* 0x000fe40000800000 */
[----:B------:R-:W-:Y:S02]  /*a560*/  SEL R0, R0, RZ, P1 ;  /* 0x000000ff00007207 */ /* 0x000fe40000800000 */
[----:B------:R-:W-:Y:S01]  /*a570*/  LOP3.LUT R2, R7, R2, RZ, 0x3c, !PT ;  /* 0x0000000207027212 */ /* 0x000fe200078e3cff */
[----:B-1----:R-:W-:Y:S06]  /*a580*/  @!P0 BRA `(.L_x_301) ;  /* 0x0000000800448947 */ /* 0x002fec0003800000 */
.L_x_331:
[----:B------:R-:W-:Y:S01]  /*a590*/  IMAD R3, R0, 0x8, R3 ;  /* 0x0000000800037824 */ /* 0x000fe200078e0203 */
[----:B------:R-:W-:-:S07]  /*a5a0*/  SHF.L.U32 R0, R2, 0x1f, RZ ;  /* 0x0000001f02007819 */ /* 0x000fce00000006ff */
.L_x_302:
[----:B--2---:R2:W3:Y:S02]  /*a5b0*/  SYNCS.PHASECHK.TRANS64.TRYWAIT P0, [R3+URZ], R0 ;  /* 0x00000000030075a7 */ /* 0x0044e4000800017f */
[----:B---3--:R-:W-:Y:S05]  /*a5c0*/  @!P0 NANOSLEEP.SYNCS 0x989680 ;  /* 0x009896800000895d */ /* 0x008fea0003900000 */
[----:B------:R-:W3:Y:S02]  /*a5d0*/  @!P0 SYNCS.PHASECHK.TRANS64 P0, [R3+URZ], R0 ;  /* 0x00000000030085a7 */ /* 0x000ee4000800007f */
[----:B---3--:R-:W-:Y:S05]  /*a5e0*/  @!P0 BRA `(.L_x_302) ;  /* 0xfffffffc00f08947 */ /* 0x008fea000383ffff */
.L_x_278:
[----:B------:R-:W-:Y:S05]  /*a5f0*/  BSYNC B0 ;  /* 0x0000000000007941 */ /* 0x000fea0003800000 */
.L_x_277:
[----:B------:R-:W-:Y:S05]  /*a600*/  EXIT ;  /* 0x000000000000794d */ /* 0x000fea0003800000 */
.L_x_18:
[----:B-1----:R1:W2:Y:S02]  /*a610*/  SYNCS.PHASECHK.TRANS64.TRYWAIT P1, [R3+URZ], R0 ;  /* 0x00000000030075a7 */ /* 0x0022a4000802017f */
[----:B--2---:R-:W-:Y:S05]  /*a620*/  @!P1 NANOSLEEP.SYNCS 0x989680 ;  /* 0x009896800000995d */ /* 0x004fea0003900000 */
[----:B------:R-:W2:Y:S02]  /*a630*/  @!P1 SYNCS.PHASECHK.TRANS64 P1, [R3+URZ], R0 ;  /* 0x00000000030095a7 */ /* 0x000ea4000802007f */
[----:B--2---:R-:W-:Y:S05]  /*a640*/  @!P1 BRA `(.L_x_18) ;  /* 0xfffffffc00f09947 */ /* 0x004fea000383ffff */
[----:B------:R-:W-:Y:S05]  /*a650*/  BRA `(.L_x_17) ;  /* 0xffffff7000287947 */ /* 0x000fea000383ffff */
.L_x_23:
[----:B-1----:R-:W-:-:S04]  /*a660*/  IMAD.U32 R4, RZ, RZ, UR4 ;  /* 0x00000004ff047e24 */ /* 0x002fc8000f8e00ff */
[----:B------:R1:W2:Y:S03]  /*a670*/  SYNCS.PHASECHK.TRANS64.TRYWAIT P1, [R4+URZ], R3 ;  /* 0x00000003040075a7 */ /* 0x0002a6000802017f */
[----:B--2---:R-:W-:Y:S05]  /*a680*/  @!P1 NANOSLEEP.SYNCS 0x989680 ;  /* 0x009896800000995d */ /* 0x004fea0003900000 */
[----:B------:R-:W2:Y:S02]  /*a690*/  @!P1 SYNCS.PHASECHK.TRANS64 P1, [R4+URZ], R3 ;  /* 0x00000003040095a7 */ /* 0x000ea4000802007f */
[----:B--2---:R-:W-:Y:S05]  /*a6a0*/  @!P1 BRA `(.L_x_23) ;  /* 0xfffffffc00ec9947 */ /* 0x004fea000383ffff */
[----:B------:R-:W-:Y:S05]  /*a6b0*/  BRA `(.L_x_22) ;  /* 0xffffff7400d47947 */ /* 0x000fea000383ffff */
.L_x_264:
[----:B------:R-:W-:Y:S01]  /*a6c0*/  BSSY B1, `(.L_x_303) ;  /* 0x0000006000017945 */ /* 0x000fe20003800000 */
[----:B------:R-:W-:-:S07]  /*a6d0*/  IMAD.MOV.U32 R15, RZ, RZ, -0x1 ;  /* 0xffffffffff0f7424 */ /* 0x000fce00078e00ff */
[----:B------:R-:W-:Y:S05]  /*a6e0*/  WARPSYNC.COLLECTIVE R15, `(.L_x_304) ;  /* 0x000000000f0c7348 */ /* 0x000fea0003c00000 */
[----:B------:R-:W-:Y:S02]  /*a6f0*/  ELECT P6, UR62, PT ;  /* 0x00000000003e782f */ /* 0x000fe400038c0000 */
[----:B------:R-:W-:Y:S01]  /*a700*/  MOV R14, UR62 ;  /* 0x0000003e000e7c02 */ /* 0x000fe20008000f00 */
[----:B------:R-:W-:Y:S10]  /*a710*/  ENDCOLLECTIVE ;  /* 0x000000000000791b */ /* 0x000ff40003800000 */
.L_x_304:
[----:B------:R-:W-:Y:S05]  /*a720*/  BSYNC B1 ;  /* 0x0000000000017941 */ /* 0x000fea0003800000 */
.L_x_303:
[----:B------:R-:W-:Y:S05]  /*a730*/  BRA `(.L_x_305) ;  /* 0xffffffe4009c7947 */ /* 0x000fea000383ffff */
.L_x_267:
[----:B0-----:R0:W1:Y:S02]  /*a740*/  SYNCS.PHASECHK.TRANS64.TRYWAIT P1, [R14+URZ+0xb8], R7 ;  /* 0x0000b8070e0075a7 */ /* 0x001064000802017f */
[----:B-1----:R-:W-:Y:S05]  /*a750*/  @!P1 NANOSLEEP.SYNCS 0x989680 ;  /* 0x009896800000995d */ /* 0x002fea0003900000 */
[----:B------:R-:W1:Y:S02]  /*a760*/  @!P1 SYNCS.PHASECHK.TRANS64 P1, [R14+URZ+0xb8], R7 ;  /* 0x0000b8070e0095a7 */ /* 0x000e64000802007f */
[----:B-1----:R-:W-:Y:S05]  /*a770*/  @!P1 BRA `(.L_x_267) ;  /* 0xfffffffc00f09947 */ /* 0x002fea000383ffff */
[----:B------:R-:W-:Y:S05]  /*a780*/  BRA `(.L_x_306) ;  /* 0xffffffe400d07947 */ /* 0x000fea000383ffff */
.L_x_276:
[----:B------:R-:W-:Y:S01]  /*a790*/  BSSY B0, `(.L_x_307) ;  /* 0x0000006000007945 */ /* 0x000fe20003800000 */
[----:B------:R-:W-:-:S07]  /*a7a0*/  IMAD.MOV.U32 R15, RZ, RZ, -0x1 ;  /* 0xffffffffff0f7424 */ /* 0x000fce00078e00ff */
[----:B------:R-:W-:Y:S05]  /*a7b0*/  WARPSYNC.COLLECTIVE R15, `(.L_x_308) ;  /* 0x000000000f0c7348 */ /* 0x000fea0003c00000 */
[----:B------:R-:W-:Y:S02]  /*a7c0*/  ELECT P6, UR62, PT ;  /* 0x00000000003e782f */ /* 0x000fe400038c0000 */
[----:B------:R-:W-:Y:S01]  /*a7d0*/  MOV R14, UR62 ;  /* 0x0000003e000e7c02 */ /* 0x000fe20008000f00 */
[----:B------:R-:W-:Y:S10]  /*a7e0*/  ENDCOLLECTIVE ;  /* 0x000000000000791b */ /* 0x000ff40003800000 */
.L_x_308:
[----:B------:R-:W-:Y:S05]  /*a7f0*/  BSYNC B0 ;  /* 0x0000000000007941 */ /* 0x000fea0003800000 */
.L_x_307:
[----:B------:R-:W-:Y:S05]  /*a800*/  BRA `(.L_x_309) ;  /* 0xfffffff000207947 */ /* 0x000fea000383ffff */
.L_x_280:
[----:B0-----:R0:W1:Y:S02]  /*a810*/  SYNCS.PHASECHK.TRANS64.TRYWAIT P0, [R7+URZ], R2 ;  /* 0x00000002070075a7 */ /* 0x001064000800017f */
[----:B-1----:R-:W-:Y:S05]  /*a820*/  @!P0 NANOSLEEP.SYNCS 0x989680 ;  /* 0x009896800000895d */ /* 0x002fea0003900000 */
[----:B------:R-:W1:Y:S02]  /*a830*/  @!P0 SYNCS.PHASECHK.TRANS64 P0, [R7+URZ], R2 ;  /* 0x00000002070085a7 */ /* 0x000e64000800007f */
[----:B-1----:R-:W-:Y:S05]  /*a840*/  @!P0 BRA `(.L_x_280) ;  /* 0xfffffffc00f08947 */ /* 0x002fea000383ffff */
[----:B------:R-:W-:Y:S05]  /*a850*/  BRA `(.L_x_310) ;  /* 0xfffffff000607947 */ /* 0x000fea000383ffff */
.L_x_281:
[----:B0-----:R0:W1:Y:S02]  /*a860*/  SYNCS.PHASECHK.TRANS64.TRYWAIT P0, [R9+URZ], R4 ;  /* 0x00000004090075a7 */ /* 0x001064000800017f */
[----:B-1----:R-:W-:Y:S05]  /*a870*/  @!P0 NANOSLEEP.SYNCS 0x989680 ;  /* 0x009896800000895d */ /* 0x002fea0003900000 */
[----:B------:R-:W1:Y:S02]  /*a880*/  @!P0 SYNCS.PHASECHK.TRANS64 P0, [R9+URZ], R4 ;  /* 0x00000004090085a7 */ /* 0x000e64000800007f */
[----:B-1----:R-:W-:Y:S05]  /*a890*/  @!P0 BRA `(.L_x_281) ;  /* 0xfffffffc00f08947 */ /* 0x002fea000383ffff */
[----:B------:R-:W-:Y:S05]  /*a8a0*/  BRA `(.L_x_311) ;  /* 0xfffffff000707947 */ /* 0x000fea000383ffff */
.L_x_282:
[----:B0-----:R0:W1:Y:S02]  /*a8b0*/  SYNCS.PHASECHK.TRANS64.TRYWAIT P0, [R6+URZ], R5 ;  /* 0x00000005060075a7 */ /* 0x001064000800017f */
[----:B-1----:R-:W-:Y:S05]  /*a8c0*/  @!P0 NANOSLEEP.SYNCS 0x989680 ;  /* 0x009896800000895d */ /* 0x002fea0003900000 */
[----:B------:R-:W1:Y:S02]  /*a8d0*/  @!P0 SYNCS.PHASECHK.TRANS64 P0, [R6+URZ], R5 ;  /* 0x00000005060085a7 */ /* 0x000e64000800007f */
[----:B-1----:R-:W-:Y:S05]  /*a8e0*/  @!P0 BRA `(.L_x_282) ;  /* 0xfffffffc00f08947 */ /* 0x002fea000383ffff */
[----:B------:R-:W-:Y:S05]  /*a8f0*/  BRA `(.L_x_312) ;  /* 0xfffffff000807947 */ /* 0x000fea000383ffff */
.L_x_283:
[----:B0-----:R0:W1:Y:S02]  /*a900*/  SYNCS.PHASECHK.TRANS64.TRYWAIT P0, [R9+URZ], R4 ;  /* 0x00000004090075a7 */ /* 0x001064000800017f */
[----:B-1----:R-:W-:Y:S05]  /*a910*/  @!P0 NANOSLEEP.SYNCS 0x989680 ;  /* 0x009896800000895d */ /* 0x002fea0003900000 */
[----:B------:R-:W1:Y:S02]  /*a920*/  @!P0 SYNCS.PHASECHK.TRANS64 P0, [R9+URZ], R4 ;  /* 0x00000004090085a7 */ /* 0x000e64000800007f */
[----:B-1----:R-:W-:Y:S05]  /*a930*/  @!P0 BRA `(.L_x_283) ;  /* 0xfffffffc00f08947 */ /* 0x002fea000383ffff */
[----:B------:R-:W-:Y:S05]  /*a940*/  BRA `(.L_x_313) ;  /* 0xfffffff000907947 */ /* 0x000fea000383ffff */
.L_x_284:
[----:B0-----:R0:W1:Y:S02]  /*a950*/  SYNCS.PHASECHK.TRANS64.TRYWAIT P0, [R6+URZ], R5 ;  /* 0x00000005060075a7 */ /* 0x001064000800017f */
[----:B-1----:R-:W-:Y:S05]  /*a960*/  @!P0 NANOSLEEP.SYNCS 0x989680 ;  /* 0x009896800000895d */ /* 0x002fea0003900000 */
[----:B------:R-:W1:Y:S02]  /*a970*/  @!P0 SYNCS.PHASECHK.TRANS64 P0, [R6+URZ], R5 ;  /* 0x00000005060085a7 */ /* 0x000e64000800007f */
[----:B-1----:R-:W-:Y:S05]  /*a980*/  @!P0 BRA `(.L_x_284) ;  /* 0xfffffffc00f08947 */ /* 0x002fea000383ffff */
[----:B------:R-:W-:Y:S05]  /*a990*/  BRA `(.L_x_314) ;  /* 0xfffffff000a07947 */ /* 0x000fea000383ffff */
.L_x_285:
[----:B0-----:R0:W1:Y:S02]  /*a9a0*/  SYNCS.PHASECHK.TRANS64.TRYWAIT P0, [R9+URZ], R4 ;  /* 0x00000004090075a7 */ /* 0x001064000800017f */
[----:B-1----:R-:W-:Y:S05]  /*a9b0*/  @!P0 NANOSLEEP.SYNCS 0x989680 ;  /* 0x009896800000895d */ /* 0x002fea0003900000 */
[----:B------:R-:W1:Y:S02]  /*a9c0*/  @!P0 SYNCS.PHASECHK.TRANS64 P0, [R9+URZ], R4 ;  /* 0x00000004090085a7 */ /* 0x000e64000800007f */
[----:B-1----:R-:W-:Y:S05]  /*a9d0*/  @!P0 BRA `(.L_x_285) ;  /* 0xfffffffc00f08947 */ /* 0x002fea000383ffff */
[----:B------:R-:W-:Y:S05]  /*a9e0*/  BRA `(.L_x_315) ;  /* 0xfffffff000b07947 */ /* 0x000fea000383ffff */
.L_x_286:
[----:B0-----:R0:W1:Y:S02]  /*a9f0*/  SYNCS.PHASECHK.TRANS64.TRYWAIT P0, [R6+URZ], R5 ;  /* 0x00000005060075a7 */ /* 0x001064000800017f */
[----:B-1----:R-:W-:Y:S05]  /*aa00*/  @!P0 NANOSLEEP.SYNCS 0x989680 ;  /* 0x009896800000895d */ /* 0x002fea0003900000 */
[----:B------:R-:W1:Y:S02]  /*aa10*/  @!P0 SYNCS.PHASECHK.TRANS64 P0, [R6+URZ], R5 ;  /* 0x00000005060085a7 */ /* 0x000e64000800007f */
[----:B-1----:R-:W-:Y:S05]  /*aa20*/  @!P0 BRA `(.L_x_286) ;  /* 0xfffffffc00f08947 */ /* 0x002fea000383ffff */
[----:B------:R-:W-:Y:S05]  /*aa30*/  BRA `(.L_x_316) ;  /* 0xfffffff000c07947 */ /* 0x000fea000383ffff */
.L_x_287:
[----:B0-----:R0:W1:Y:S02]  /*aa40*/  SYNCS.PHASECHK.TRANS64.TRYWAIT P0, [R9+URZ], R4 ;  /* 0x00000004090075a7 */ /* 0x001064000800017f */
[----:B-1----:R-:W-:Y:S05]  /*aa50*/  @!P0 NANOSLEEP.SYNCS 0x989680 ;  /* 0x009896800000895d */ /* 0x002fea0003900000 */
[----:B------:R-:W1:Y:S02]  /*aa60*/  @!P0 SYNCS.PHASECHK.TRANS64 P0, [R9+URZ], R4 ;  /* 0x00000004090085a7 */ /* 0x000e64000800007f */
[----:B-1----:R-:W-:Y:S05]  /*aa70*/  @!P0 BRA `(.L_x_287) ;  /* 0xfffffffc00f08947 */ /* 0x002fea000383ffff */
[----:B------:R-:W-:Y:S05]  /*aa80*/  BRA `(.L_x_317) ;  /* 0xfffffff000d07947 */ /* 0x000fea000383ffff */
.L_x_288:
[----:B0-----:R0:W1:Y:S02]  /*aa90*/  SYNCS.PHASECHK.TRANS64.TRYWAIT P0, [R6+URZ], R5 ;  /* 0x00000005060075a7 */ /* 0x001064000800017f */
[----:B-1----:R-:W-:Y:S05]  /*aaa0*/  @!P0 NANOSLEEP.SYNCS 0x989680 ;  /* 0x009896800000895d */ /* 0x002fea0003900000 */
[----:B------:R-:W1:Y:S02]  /*aab0*/  @!P0 SYNCS.PHASECHK.TRANS64 P0, [R6+URZ], R5 ;  /* 0x00000005060085a7 */ /* 0x000e64000800007f */
[----:B-1----:R-:W-:Y:S05]  /*aac0*/  @!P0 BRA `(.L_x_288) ;  /* 0xfffffffc00f08947 */ /* 0x002fea000383ffff */
[----:B------:R-:W-:Y:S05]  /*aad0*/  BRA `(.L_x_318) ;  /* 0xfffffff000e07947 */ /* 0x000fea000383ffff */
.L_x_289:
[----:B0-----:R0:W1:Y:S02]  /*aae0*/  SYNCS.PHASECHK.TRANS64.TRYWAIT P0, [R9+URZ], R4 ;  /* 0x00000004090075a7 */ /* 0x001064000800017f */
[----:B-1----:R-:W-:Y:S05]  /*aaf0*/  @!P0 NANOSLEEP.SYNCS 0x989680 ;  /* 0x009896800000895d */ /* 0x002fea0003900000 */
[----:B------:R-:W1:Y:S02]  /*ab00*/  @!P0 SYNCS.PHASECHK.TRANS64 P0, [R9+URZ], R4 ;  /* 0x00000004090085a7 */ /* 0x000e64000800007f */
[----:B-1----:R-:W-:Y:S05]  /*ab10*/  @!P0 BRA `(.L_x_289) ;  /* 0xfffffffc00f08947 */ /* 0x002fea000383ffff */
[----:B------:R-:W-:Y:S05]  /*ab20*/  BRA `(.L_x_319) ;  /* 0xfffffff000f07947 */ /* 0x000fea000383ffff */
.L_x_290:
[----:B0-----:R0:W1:Y:S02]  /*ab30*/  SYNCS.PHASECHK.TRANS64.TRYWAIT P0, [R6+URZ], R5 ;  /* 0x00000005060075a7 */ /* 0x001064000800017f */
[----:B-1----:R-:W-:Y:S05]  /*ab40*/  @!P0 NANOSLEEP.SYNCS 0x989680 ;  /* 0x009896800000895d */ /* 0x002fea0003900000 */
[----:B------:R-:W1:Y:S02]  /*ab50*/  @!P0 SYNCS.PHASECHK.TRANS64 P0, [R6+URZ], R5 ;  /* 0x00000005060085a7 */ /* 0x000e64000800007f */
[----:B-1----:R-:W-:Y:S05]  /*ab60*/  @!P0 BRA `(.L_x_290) ;  /* 0xfffffffc00f08947 */ /* 0x002fea000383ffff */
[----:B------:R-:W-:Y:S05]  /*ab70*/  BRA `(.L_x_320) ;  /* 0xfffffff400007947 */ /* 0x000fea000383ffff */
.L_x_291:
[----:B0-----:R0:W1:Y:S02]  /*ab80*/  SYNCS.PHASECHK.TRANS64.TRYWAIT P0, [R9+URZ], R4 ;  /* 0x00000004090075a7 */ /* 0x001064000800017f */
[----:B-1----:R-:W-:Y:S05]  /*ab90*/  @!P0 NANOSLEEP.SYNCS 0x989680 ;  /* 0x009896800000895d */ /* 0x002fea0003900000 */
[----:B------:R-:W1:Y:S02]  /*aba0*/  @!P0 SYNCS.PHASECHK.TRANS64 P0, [R9+URZ], R4 ;  /* 0x00000004090085a7 */ /* 0x000e64000800007f */
[----:B-1----:R-:W-:Y:S05]  /*abb0*/  @!P0 BRA `(.L_x_291) ;  /* 0xfffffffc00f08947 */ /* 0x002fea000383ffff */
[----:B------:R-:W-:Y:S05]  /*abc0*/  BRA `(.L_x_321) ;  /* 0xfffffff400107947 */ /* 0x000fea000383ffff */
.L_x_292:
[----:B0-----:R0:W1:Y:S02]  /*abd0*/  SYNCS.PHASECHK.TRANS64.TRYWAIT P0, [R6+URZ], R5 ;  /* 0x00000005060075a7 */ /* 0x001064000800017f */
[----:B-1----:R-:W-:Y:S05]  /*abe0*/  @!P0 NANOSLEEP.SYNCS 0x989680 ;  /* 0x009896800000895d */ /* 0x002fea0003900000 */
[----:B------:R-:W1:Y:S02]  /*abf0*/  @!P0 SYNCS.PHASECHK.TRANS64 P0, [R6+URZ], R5 ;  /* 0x00000005060085a7 */ /* 0x000e64000800007f */
[----:B-1----:R-:W-:Y:S05]  /*ac00*/  @!P0 BRA `(.L_x_292) ;  /* 0xfffffffc00f08947 */ /* 0x002fea000383ffff */
[----:B------:R-:W-:Y:S05]  /*ac10*/  BRA `(.L_x_322) ;  /* 0xfffffff400207947 */ /* 0x000fea000383ffff */
.L_x_293:
[----:B0-----:R0:W1:Y:S02]  /*ac20*/  SYNCS.PHASECHK.TRANS64.TRYWAIT P0, [R9+URZ], R4 ;  /* 0x00000004090075a7 */ /* 0x001064000800017f */
[----:B-1----:R-:W-:Y:S05]  /*ac30*/  @!P0 NANOSLEEP.SYNCS 0x989680 ;  /* 0x009896800000895d */ /* 0x002fea0003900000 */
[----:B------:R-:W1:Y:S02]  /*ac40*/  @!P0 SYNCS.PHASECHK.TRANS64 P0, [R9+URZ], R4 ;  /* 0x00000004090085a7 */ /* 0x000e64000800007f */
[----:B-1----:R-:W-:Y:S05]  /*ac50*/  @!P0 BRA `(.L_x_293) ;  /* 0xfffffffc00f08947 */ /* 0x002fea000383ffff */
[----:B------:R-:W-:Y:S05]  /*ac60*/  BRA `(.L_x_323) ;  /* 0xfffffff400307947 */ /* 0x000fea000383ffff */
.L_x_294:
[----:B0-----:R0:W1:Y:S02]  /*ac70*/  SYNCS.PHASECHK.TRANS64.TRYWAIT P0, [R6+URZ], R5 ;  /* 0x00000005060075a7 */ /* 0x001064000800017f */
[----:B-1----:R-:W-:Y:S05]  /*ac80*/  @!P0 NANOSLEEP.SYNCS 0x989680 ;  /* 0x009896800000895d */ /* 0x002fea0003900000 */
[----:B------:R-:W1:Y:S02]  /*ac90*/  @!P0 SYNCS.PHASECHK.TRANS64 P0, [R6+URZ], R5 ;  /* 0x00000005060085a7 */ /* 0x000e64000800007f */
[----:B-1----:R-:W-:Y:S05]  /*aca0*/  @!P0 BRA `(.L_x_294) ;  /* 0xfffffffc00f08947 */ /* 0x002fea000383ffff */
[----:B------:R-:W-:Y:S05]  /*acb0*/  BRA `(.L_x_324) ;  /* 0xfffffff400407947 */ /* 0x000fea000383ffff */
.L_x_295:
[----:B0-----:R0:W1:Y:S02]  /*acc0*/  SYNCS.PHASECHK.TRANS64.TRYWAIT P0, [R9+URZ], R4 ;  /* 0x00000004090075a7 */ /* 0x001064000800017f */
[----:B-1----:R-:W-:Y:S05]  /*acd0*/  @!P0 NANOSLEEP.SYNCS 0x989680 ;  /* 0x009896800000895d */ /* 0x002fea0003900000 */
[----:B------:R-:W1:Y:S02]  /*ace0*/  @!P0 SYNCS.PHASECHK.TRANS64 P0, [R9+URZ], R4 ;  /* 0x00000004090085a7 */ /* 0x000e64000800007f */
[----:B-1----:R-:W-:Y:S05]  /*acf0*/  @!P0 BRA `(.L_x_295) ;  /* 0xfffffffc00f08947 */ /* 0x002fea000383ffff */
[----:B------:R-:W-:Y:S05]  /*ad00*/  BRA `(.L_x_325) ;  /* 0xfffffff400507947 */ /* 0x000fea000383ffff */
.L_x_296:
[----:B0-----:R0:W1:Y:S02]  /*ad10*/  SYNCS.PHASECHK.TRANS64.TRYWAIT P0, [R6+URZ], R5 ;  /* 0x00000005060075a7 */ /* 0x001064000800017f */
[----:B-1----:R-:W-:Y:S05]  /*ad20*/  @!P0 NANOSLEEP.SYNCS 0x989680 ;  /* 0x009896800000895d */ /* 0x002fea0003900000 */
[----:B------:R-:W1:Y:S02]  /*ad30*/  @!P0 SYNCS.PHASECHK.TRANS64 P0, [R6+URZ], R5 ;  /* 0x00000005060085a7 */ /* 0x000e64000800007f */
[----:B-1----:R-:W-:Y:S05]  /*ad40*/  @!P0 BRA `(.L_x_296) ;  /* 0xfffffffc00f08947 */ /* 0x002fea000383ffff */
[----:B------:R-:W-:Y:S05]  /*ad50*/  BRA `(.L_x_326) ;  /* 0xfffffff400607947 */ /* 0x000fea000383ffff */
.L_x_297:
[----:B0-----:R0:W1:Y:S02]  /*ad60*/  SYNCS.PHASECHK.TRANS64.TRYWAIT P0, [R9+URZ], R4 ;  /* 0x00000004090075a7 */ /* 0x001064000800017f */
[----:B-1----:R-:W-:Y:S05]  /*ad70*/  @!P0 NANOSLEEP.SYNCS 0x989680 ;  /* 0x009896800000895d */ /* 0x002fea0003900000 */
[----:B------:R-:W1:Y:S02]  /*ad80*/  @!P0 SYNCS.PHASECHK.TRANS64 P0, [R9+URZ], R4 ;  /* 0x00000004090085a7 */ /* 0x000e64000800007f */
[----:B-1----:R-:W-:Y:S05]  /*ad90*/  @!P0 BRA `(.L_x_297) ;  /* 0xfffffffc00f08947 */ /* 0x002fea000383ffff */
[----:B------:R-:W-:Y:S05]  /*ada0*/  BRA `(.L_x_327) ;  /* 0xfffffff400707947 */ /* 0x000fea000383ffff */
.L_x_298:
[----:B0-----:R0:W1:Y:S02]  /*adb0*/  SYNCS.PHASECHK.TRANS64.TRYWAIT P0, [R6+URZ], R5 ;  /* 0x00000005060075a7 */ /* 0x001064000800017f */
[----:B-1----:R-:W-:Y:S05]  /*adc0*/  @!P0 NANOSLEEP.SYNCS 0x989680 ;  /* 0x009896800000895d */ /* 0x002fea0003900000 */
[----:B------:R-:W1:Y:S02]  /*add0*/  @!P0 SYNCS.PHASECHK.TRANS64 P0, [R6+URZ], R5 ;  /* 0x00000005060085a7 */ /* 0x000e64000800007f */
[----:B-1----:R-:W-:Y:S05]  /*ade0*/  @!P0 BRA `(.L_x_298) ;  /* 0xfffffffc00f08947 */ /* 0x002fea000383ffff */
[----:B------:R-:W-:Y:S05]  /*adf0*/  BRA `(.L_x_328) ;  /* 0xfffffff400807947 */ /* 0x000fea000383ffff */
.L_x_299:
[----:B0-----:R0:W1:Y:S02]  /*ae00*/  SYNCS.PHASECHK.TRANS64.TRYWAIT P0, [R9+URZ], R4 ;  /* 0x00000004090075a7 */ /* 0x001064000800017f */
[----:B-1----:R-:W-:Y:S05]  /*ae10*/  @!P0 NANOSLEEP.SYNCS 0x989680 ;  /* 0x009896800000895d */ /* 0x002fea0003900000 */
[----:B------:R-:W1:Y:S02]  /*ae20*/  @!P0 SYNCS.PHASECHK.TRANS64 P0, [R9+URZ], R4 ;  /* 0x00000004090085a7 */ /* 0x000e64000800007f */
[----:B-1----:R-:W-:Y:S05]  /*ae30*/  @!P0 BRA `(.L_x_299) ;  /* 0xfffffffc00f08947 */ /* 0x002fea000383ffff */
[----:B------:R-:W-:Y:S05]  /*ae40*/  BRA `(.L_x_329) ;  /* 0xfffffff400907947 */ /* 0x000fea000383ffff */
.L_x_300:
[----:B0-----:R0:W1:Y:S02]  /*ae50*/  SYNCS.PHASECHK.TRANS64.TRYWAIT P0, [R6+URZ], R5 ;  /* 0x00000005060075a7 */ /* 0x001064000800017f */
[----:B-1----:R-:W-:Y:S05]  /*ae60*/  @!P0 NANOSLEEP.SYNCS 0x989680 ;  /* 0x009896800000895d */ /* 0x002fea0003900000 */
[----:B------:R-:W1:Y:S02]  /*ae70*/  @!P0 SYNCS.PHASECHK.TRANS64 P0, [R6+URZ], R5 ;  /* 0x00000005060085a7 */ /* 0x000e64000800007f */
[----:B-1----:R-:W-:Y:S05]  /*ae80*/  @!P0 BRA `(.L_x_300) ;  /* 0xfffffffc00f08947 */ /* 0x002fea000383ffff */
[----:B------:R-:W-:Y:S05]  /*ae90*/  BRA `(.L_x_330) ;  /* 0xfffffff400a07947 */ /* 0x000fea000383ffff */
.L_x_301:
[----:B-1----:R1:W2:Y:S02]  /*aea0*/  SYNCS.PHASECHK.TRANS64.TRYWAIT P0, [R9+URZ], R4 ;  /* 0x00000004090075a7 */ /* 0x0022a4000800017f */
[----:B--2---:R-:W-:Y:S05]  /*aeb0*/  @!P0 NANOSLEEP.SYNCS 0x989680 ;  /* 0x009896800000895d */ /* 0x004fea0003900000 */
[----:B------:R-:W2:Y:S02]  /*aec0*/  @!P0 SYNCS.PHASECHK.TRANS64 P0, [R9+URZ], R4 ;  /* 0x00000004090085a7 */ /* 0x000ea4000800007f */
[----:B--2---:R-:W-:Y:S05]  /*aed0*/  @!P0 BRA `(.L_x_301) ;  /* 0xfffffffc00f08947 */ /* 0x004fea000383ffff */
[----:B------:R-:W-:Y:S05]  /*aee0*/  BRA `(.L_x_331) ;  /* 0xfffffff400a87947 */ /* 0x000fea000383ffff */
.L_x_332:
[----:B------:R-:W-:-:S00]  /*aef0*/  BRA `(.L_x_332) ;  /* 0xfffffffc00fc7947 */ /* 0x000fc0000383ffff */
[----:B------:R-:W-:-:S00]  /*af00*/  NOP ;  /* 0x0000000000007918 */ /* 0x000fc00000000000 */
[----:B------:R-:W-:-:S00]  /*af10*/  NOP ;  /* 0x0000000000007918 */ /* 0x000fc00000000000 */
[----:B------:R-:W-:-:S00]  /*af20*/  NOP ;  /* 0x0000000000007918 */ /* 0x000fc00000000000 */
[----:B------:R-:W-:-:S00]  /*af30*/  NOP ;  /* 0x0000000000007918 */ /* 0x000fc00000000000 */
[----:B------:R-:W-:-:S00]  /*af40*/  NOP ;  /* 0x0000000000007918 */ /* 0x000fc00000000000 */
[----:B------:R-:W-:-:S00]  /*af50*/  NOP ;  /* 0x0000000000007918 */ /* 0x000fc00000000000 */
[----:B------:R-:W-:-:S00]  /*af60*/  NOP ;  /* 0x0000000000007918 */ /* 0x000fc00000000000 */
[----:B------:R-:W-:-:S00]  /*af70*/  NOP ;  /* 0x0000000000007918 */ /* 0x000fc00000000000 */
.L_x_333:


//--------------------- .nv.global.init           --------------------------
	.section	.nv.global.init,"aw",@progbits
.nv.global.init:
	.type		$str$22,@object
	.size		$str$22,($str$23 - $str$22)
$str$22:
        /*0000*/ 	.byte	0x6b, 0x5f, 0x74, 0x69, 0x6c, 0x65, 0x5f, 0x63, 0x6f, 0x75, 0x6e, 0x74, 0x20, 0x3e, 0x3d, 0x20
        /*0010*/ 	.byte	0x31, 0x00
	.type		$str$23,@object
	.size		$str$23,(__unnamed_1 - $str$23)
$str$23:
        /*0012*/ 	.byte	0x2f, 0x74, 0x6d, 0x70, 0x2f, 0x63, 0x75, 0x74, 0x6c, 0x61, 0x73, 0x73, 0x5f, 0x73, 0x77, 0x65
        /*0022*/ 	.byte	0x65, 0x70, 0x5f, 0x73, 0x72, 0x63, 0x2f, 0x69, 0x6e, 0x63, 0x6c, 0x75, 0x64, 0x65, 0x2f, 0x63
        /*0032*/ 	.byte	0x75, 0x74, 0x6c, 0x61, 0x73, 0x73, 0x2f, 0x67, 0x65, 0x6d, 0x6d, 0x2f, 0x63, 0x6f, 0x6c, 0x6c
        /*0042*/ 	.byte	0x65, 0x63, 0x74, 0x69, 0x76, 0x65, 0x2f, 0x73, 0x6d, 0x39, 0x30, 0x5f, 0x6d, 0x6d, 0x61, 0x5f
        /*0052*/ 	.byte	0x74, 0x6d, 0x61, 0x5f, 0x67, 0x6d, 0x6d, 0x61, 0x5f, 0x73, 0x73, 0x5f, 0x77, 0x61, 0x72, 0x70
        /*0062*/ 	.byte	0x73, 0x70, 0x65, 0x63, 0x69, 0x61, 0x6c, 0x69, 0x7a, 0x65, 0x64, 0x2e, 0x68, 0x70, 0x70, 0x00
	.type		__unnamed_1,@object
	.size		__unnamed_1,(.L_0 - __unnamed_1)
__unnamed_1:
        /*0072*/ 	.byte	0x76, 0x6f, 0x69, 0x64, 0x20, 0x63, 0x75, 0x74, 0x6c, 0x61, 0x73, 0x73, 0x3a, 0x3a, 0x67, 0x65
        /* <DEDUP_REMOVED lines=172> */
.L_0:


//--------------------- .nv.shared._ZN7cutlass13device_kernelINS_4gemm6kernel13GemmUniversalIN4cute5tupleIJiiiiEEENS1_10collective13CollectiveMmaINS1_34MainloopSm90TmaGmmaWarpSpecializedILi23ENS5_IJNS4_1CILi1EEESB_SB_EEENS1_35KernelTmaWarpSpecializedCooperativeEEENS5_IJNSA_ILi192EEENSA_ILi112EEENSA_ILi32EEEEEEaNS5_IJlSB_lEEEaSJ_NS4_8TiledMMAINS4_8MMA_AtomIJNS4_4SM904GMMA26MMA_64x16x32_S32S8S8_SS_TNEEEENS4_6LayoutINS5_IJNSA_ILi2EEESB_SB_EEENS5_IJSB_NSA_ILi0EEEST_EEEEENS5_IJNS4_10UnderscoreESW_SW_EEEEENS4_13SM90_TMA_LOADENS4_14ComposedLayoutINS4_7SwizzleILi1ELi4ELi3EEENS4_18smem_ptr_flag_bitsILi8EEENSQ_INS5_IJNSA_ILi8EEESH_EEENS5_IJSH_SB_EEEEEEEvNS4_8identityESZ_S19_vS1A_EENS_8epilogue10collective6detail29Sm90TmaWarpSpecializedAdapterINS1D_15DefaultEpilogueIaSJ_SJ_NS1C_6thread17LinearCombinationIaLi1EiiLNS1H_9ScaleType4KindE0ELNS_15FloatRoundStyleE2EaEENS1_15EpilogueDefaultEEEEEvvEEEEvNT_6ParamsE --------------------------
	.section	.nv.shared._ZN7cutlass13device_kernelINS_4gemm6kernel13GemmUniversalIN4cute5tupleIJiiiiEEENS1_10collective13CollectiveMmaINS1_34MainloopSm90TmaGmmaWarpSpecializedILi23ENS5_IJNS4_1CILi1EEESB_SB_EEENS1_35KernelTmaWarpSpecializedCooperativeEEENS5_IJNSA_ILi192EEENSA_ILi112EEENSA_ILi32EEEEEEaNS5_IJlSB_lEEEaSJ_NS4_8TiledMMAINS4_8MMA_AtomIJNS4_4SM904GMMA26MMA_64x16x32_S32S8S8_SS_TNEEEENS4_6LayoutINS5_IJNSA_ILi2EEESB_SB_EEENS5_IJSB_NSA_ILi0EEEST_EEEEENS5_IJNS4_10UnderscoreESW_SW_EEEEENS4_13SM90_TMA_LOADENS4_14ComposedLayoutINS4_7SwizzleILi1ELi4ELi3EEENS4_18smem_ptr_flag_bitsILi8EEENSQ_INS5_IJNSA_ILi8EEESH_EEENS5_IJSH_SB_EEEEEEEvNS4_8identityESZ_S19_vS1A_EENS_8epilogue10collective6detail29Sm90TmaWarpSpecializedAdapterINS1D_15DefaultEpilogueIaSJ_SJ_NS1C_6thread17LinearCombinationIaLi1EiiLNS1H_9ScaleType4KindE0ELNS_15FloatRoundStyleE2EaEENS1_15EpilogueDefaultEEEEEvvEEEEvNT_6ParamsE,"aw",@nobits
	.sectionflags	@""
	.align	16
	.zero		1024


//--------------------- .nv.shared.reserved.0     --------------------------
	.section	.nv.shared.reserved.0,"aw",@nobits
	.weak		__nv_reservedSMEM_offset_0_alias
	.size		__nv_reservedSMEM_offset_0_alias, 0, 0
	.other		__nv_reservedSMEM_offset_0_alias,@"STO_CUDA_RESERVED_SHARED STV_DEFAULT"
__nv_reservedSMEM_offset_0_alias:
	.zero		0


//--------------------- .nv.global                --------------------------
	.section	.nv.global,"aw",@nobits
.nv.global:
	.type		_ZN40_INTERNAL_cbed2d2f_4_k_cu_35409e87_114434cute1_E,@object
	.size		_ZN40_INTERNAL_cbed2d2f_4_k_cu_35409e87_114434cute1_E,(_ZN40_INTERNAL_cbed2d2f_4_k_cu_35409e87_114434cuda3std3__45__cpo6cbeginE - _ZN40_INTERNAL_cbed2d2f_4_k_cu_35409e87_114434cute1_E)
_ZN40_INTERNAL_cbed2d2f_4_k_cu_35409e87_114434cute1_E:
	.zero		1
	.type		_ZN40_INTERNAL_cbed2d2f_4_k_cu_35409e87_114434cuda3std3__45__cpo6cbeginE,@object
	.size		_ZN40_INTERNAL_cbed2d2f_4_k_cu_35409e87_114434cuda3std3__45__cpo6cbeginE,(_ZN40_INTERNAL_cbed2d2f_4_k_cu_35409e87_114434cuda3std3__48in_placeE - _ZN40_INTERNAL_cbed2d2f_4_k_cu_35409e87_114434cuda3std3__45__cpo6cbeginE)
_ZN40_INTERNAL_cbed2d2f_4_k_cu_35409e87_114434cuda3std3__45__cpo6cbeginE:
	.zero		1
	.type		_ZN40_INTERNAL_cbed2d2f_4_k_cu_35409e87_114434cuda3std3__48in_placeE,@object
	.size		_ZN40_INTERNAL_cbed2d2f_4_k_cu_35409e87_114434cuda3std3__48in_placeE,(_ZN40_INTERNAL_cbed2d2f_4_k_cu_35409e87_114434cuda3std6ranges3__45__cpo9iter_moveE - _ZN40_INTERNAL_cbed2d2f_4_k_cu_35409e87_114434cuda3std3__48in_placeE)
_ZN40_INTERNAL_cbed2d2f_4_k_cu_35409e87_114434cuda3std3__48in_placeE:
	.zero		1
	.type		_ZN40_INTERNAL_cbed2d2f_4_k_cu_35409e87_114434cuda3std6ranges3__45__cpo9iter_moveE,@object
	.size		_ZN40_INTERNAL_cbed2d2f_4_k_cu_35409e87_114434cuda3std6ranges3__45__cpo9iter_moveE,(_ZN40_INTERNAL_cbed2d2f_4_k_cu_35409e87_114434cuda3std3__45__cpo5beginE - _ZN40_INTERNAL_cbed2d2f_4_k_cu_35409e87_114434cuda3std6ranges3__45__cpo9iter_moveE)
_ZN40_INTERNAL_cbed2d2f_4_k_cu_35409e87_114434cuda3std6ranges3__45__cpo9iter_moveE:
	.zero		1
	.type		_ZN40_INTERNAL_cbed2d2f_4_k_cu_35409e87_114434cuda3std3__45__cpo5beginE,@object
	.size		_ZN40_INTERNAL_cbed2d2f_4_k_cu_35409e87_114434cuda3std3__45__cpo5beginE,(_ZN40_INTERNAL_cbed2d2f_4_k_cu_35409e87_114434cuda3std3__442_GLOBAL__N__cbed2d2f_4_k_cu_35409e87_114436ignoreE - _ZN40_INTERNAL_cbed2d2f_4_k_cu_35409e87_114434cuda3std3__45__cpo5beginE)
_ZN40_INTERNAL_cbed2d2f_4_k_cu_35409e87_114434cuda3std3__45__cpo5beginE:
	.zero		1
	.type		_ZN40_INTERNAL_cbed2d2f_4_k_cu_35409e87_114434cuda3std3__442_GLOBAL__N__cbed2d2f_4_k_cu_35409e87_114436ignoreE,@object
	.size		_ZN40_INTERNAL_cbed2d2f_4_k_cu_35409e87_114434cuda3std3__442_GLOBAL__N__cbed2d2f_4_k_cu_35409e87_114436ignoreE,(_ZN40_INTERNAL_cbed2d2f_4_k_cu_35409e87_114434cute7productE - _ZN40_INTERNAL_cbed2d2f_4_k_cu_35409e87_114434cuda3std3__442_GLOBAL__N__cbed2d2f_4_k_cu_35409e87_114436ignoreE)
_ZN40_INTERNAL_cbed2d2f_4_k_cu_35409e87_114434cuda3std3__442_GLOBAL__N__cbed2d2f_4_k_cu_35409e87_114436ignoreE:
	.zero		1
	.type		_ZN40_INTERNAL_cbed2d2f_4_k_cu_35409e87_114434cute7productE,@object
	.size		_ZN40_INTERNAL_cbed2d2f_4_k_cu_35409e87_114434cute7productE,(_ZN40_INTERNAL_cbed2d2f_4_k_cu_35409e87_114434cuda3std3__45__cpo3endE - _ZN40_INTERNAL_cbed2d2f_4_k_cu_35409e87_114434cute7productE)
_ZN40_INTERNAL_cbed2d2f_4_k_cu_35409e87_114434cute7productE:
	.zero		1
	.type		_ZN40_INTERNAL_cbed2d2f_4_k_cu_35409e87_114434cuda3std3__45__cpo3endE,@object
	.size		_ZN40_INTERNAL_cbed2d2f_4_k_cu_35409e87_114434cuda3std3__45__cpo3endE,(_ZN40_INTERNAL_cbed2d2f_4_k_cu_35409e87_114434cuda3std3__419piecewise_constructE - _ZN40_INTERNAL_cbed2d2f_4_k_cu_35409e87_114434cuda3std3__45__cpo3endE)
_ZN40_INTERNAL_cbed2d2f_4_k_cu_35409e87_114434cuda3std3__45__cpo3endE:
	.zero		1
	.type		_ZN40_INTERNAL_cbed2d2f_4_k_cu_35409e87_114434cuda3std3__419piecewise_constructE,@object
	.size		_ZN40_INTERNAL_cbed2d2f_4_k_cu_35409e87_114434cuda3std3__419piecewise_constructE,(_ZN40_INTERNAL_cbed2d2f_4_k_cu_35409e87_114434cuda3std3__45__cpo4cendE - _ZN40_INTERNAL_cbed2d2f_4_k_cu_35409e87_114434cuda3std3__419piecewise_constructE)
_ZN40_INTERNAL_cbed2d2f_4_k_cu_35409e87_114434cuda3std3__419piecewise_constructE:
	.zero		1
	.type		_ZN40_INTERNAL_cbed2d2f_4_k_cu_35409e87_114434cuda3std3__45__cpo4cendE,@object
	.size		_ZN40_INTERNAL_cbed2d2f_4_k_cu_35409e87_114434cuda3std3__45__cpo4cendE,(_ZN40_INTERNAL_cbed2d2f_4_k_cu_35409e87_114434cuda3std6ranges3__45__cpo4swapE - _ZN40_INTERNAL_cbed2d2f_4_k_cu_35409e87_114434cuda3std3__45__cpo4cendE)
_ZN40_INTERNAL_cbed2d2f_4_k_cu_35409e87_114434cuda3std3__45__cpo4cendE:
	.zero		1
	.type		_ZN40_INTERNAL_cbed2d2f_4_k_cu_35409e87_114434cuda3std6ranges3__45__cpo4swapE,@object
	.size		_ZN40_INTERNAL_cbed2d2f_4_k_cu_35409e87_114434cuda3std6ranges3__45__cpo4swapE,(.L_8 - _ZN40_INTERNAL_cbed2d2f_4_k_cu_35409e87_114434cuda3std6ranges3__45__cpo4swapE)
_ZN40_INTERNAL_cbed2d2f_4_k_cu_35409e87_114434cuda3std6ranges3__45__cpo4swapE:
	.zero		1
.L_8:


//--------------------- .nv.constant0._ZN7cutlass13device_kernelINS_4gemm6kernel13GemmUniversalIN4cute5tupleIJiiiiEEENS1_10collective13CollectiveMmaINS1_34MainloopSm90TmaGmmaWarpSpecializedILi23ENS5_IJNS4_1CILi1EEESB_SB_EEENS1_35KernelTmaWarpSpecializedCooperativeEEENS5_IJNSA_ILi192EEENSA_ILi112EEENSA_ILi32EEEEEEaNS5_IJlSB_lEEEaSJ_NS4_8TiledMMAINS4_8MMA_AtomIJNS4_4SM904GMMA26MMA_64x16x32_S32S8S8_SS_TNEEEENS4_6LayoutINS5_IJNSA_ILi2EEESB_SB_EEENS5_IJSB_NSA_ILi0EEEST_EEEEENS5_IJNS4_10UnderscoreESW_SW_EEEEENS4_13SM90_TMA_LOADENS4_14ComposedLayoutINS4_7SwizzleILi1ELi4ELi3EEENS4_18smem_ptr_flag_bitsILi8EEENSQ_INS5_IJNSA_ILi8EEESH_EEENS5_IJSH_SB_EEEEEEEvNS4_8identityESZ_S19_vS1A_EENS_8epilogue10collective6detail29Sm90TmaWarpSpecializedAdapterINS1D_15DefaultEpilogueIaSJ_SJ_NS1C_6thread17LinearCombinationIaLi1EiiLNS1H_9ScaleType4KindE0ELNS_15FloatRoundStyleE2EaEENS1_15EpilogueDefaultEEEEEvvEEEEvNT_6ParamsE --------------------------
	.section	.nv.constant0._ZN7cutlass13device_kernelINS_4gemm6kernel13GemmUniversalIN4cute5tupleIJiiiiEEENS1_10collective13CollectiveMmaINS1_34MainloopSm90TmaGmmaWarpSpecializedILi23ENS5_IJNS4_1CILi1EEESB_SB_EEENS1_35KernelTmaWarpSpecializedCooperativeEEENS5_IJNSA_ILi192EEENSA_ILi112EEENSA_ILi32EEEEEEaNS5_IJlSB_lEEEaSJ_NS4_8TiledMMAINS4_8MMA_AtomIJNS4_4SM904GMMA26MMA_64x16x32_S32S8S8_SS_TNEEEENS4_6LayoutINS5_IJNSA_ILi2EEESB_SB_EEENS5_IJSB_NSA_ILi0EEEST_EEEEENS5_IJNS4_10UnderscoreESW_SW_EEEEENS4_13SM90_TMA_LOADENS4_14ComposedLayoutINS4_7SwizzleILi1ELi4ELi3EEENS4_18smem_ptr_flag_bitsILi8EEENSQ_INS5_IJNSA_ILi8EEESH_EEENS5_IJSH_SB_EEEEEEEvNS4_8identityESZ_S19_vS1A_EENS_8epilogue10collective6detail29Sm90TmaWarpSpecializedAdapterINS1D_15DefaultEpilogueIaSJ_SJ_NS1C_6thread17LinearCombinationIaLi1EiiLNS1H_9ScaleType4KindE0ELNS_15FloatRoundStyleE2EaEENS1_15EpilogueDefaultEEEEEvvEEEEvNT_6ParamsE,"a",@progbits
	.sectionflags	@""
	.align	4
.nv.constant0._ZN7cutlass13device_kernelINS_4gemm6kernel13GemmUniversalIN4cute5tupleIJiiiiEEENS1_10collective13CollectiveMmaINS1_34MainloopSm90TmaGmmaWarpSpecializedILi23ENS5_IJNS4_1CILi1EEESB_SB_EEENS1_35KernelTmaWarpSpecializedCooperativeEEENS5_IJNSA_ILi192EEENSA_ILi112EEENSA_ILi32EEEEEEaNS5_IJlSB_lEEEaSJ_NS4_8TiledMMAINS4_8MMA_AtomIJNS4_4SM904GMMA26MMA_64x16x32_S32S8S8_SS_TNEEEENS4_6LayoutINS5_IJNSA_ILi2EEESB_SB_EEENS5_IJSB_NSA_ILi0EEEST_EEEEENS5_IJNS4_10UnderscoreESW_SW_EEEEENS4_13SM90_TMA_LOADENS4_14ComposedLayoutINS4_7SwizzleILi1ELi4ELi3EEENS4_18smem_ptr_flag_bitsILi8EEENSQ_INS5_IJNSA_ILi8EEESH_EEENS5_IJSH_SB_EEEEEEEvNS4_8identityESZ_S19_vS1A_EENS_8epilogue10collective6detail29Sm90TmaWarpSpecializedAdapterINS1D_15DefaultEpilogueIaSJ_SJ_NS1C_6thread17LinearCombinationIaLi1EiiLNS1H_9ScaleType4KindE0ELNS_15FloatRoundStyleE2EaEENS1_15EpilogueDefaultEEEEEvvEEEEvNT_6ParamsE:
	.zero		1664


//--------------------- SYMBOLS --------------------------

	.type		.nv.reservedSmem.offset0,@object
	.size		.nv.reservedSmem.offset0,0x4
	.type		__assertfail,@function
